def gluon_tcgen05(
    a_ptr,
    b_ptr,
    c_ptr,
    M,
    N,
    K,
    stride_am,
    stride_bk,
    stride_cm,
    BLOCK_M: gl.constexpr,
    BLOCK_N: gl.constexpr,
    BLOCK_K: gl.constexpr,
    DTYPE: gl.constexpr,
    A_LAYOUT: gl.constexpr,
    B_LAYOUT: gl.constexpr,
    C_LAYOUT: gl.constexpr,
    B_SHAPE: gl.constexpr,
    TMEM_LAYOUT: gl.constexpr,
    TMEM_REG: gl.constexpr,
    TRANS_B: gl.constexpr,
    NUM_BUFFERS: gl.constexpr,
):
    a_desc = tma.make_tensor_descriptor(
        a_ptr, [M, K], [stride_am, 1], [BLOCK_M, BLOCK_K], A_LAYOUT
    )
    b_desc = tma.make_tensor_descriptor(
        b_ptr,
        [N, K] if TRANS_B else [K, N],
        [stride_bk, 1],
        B_SHAPE,
        B_LAYOUT,
    )
    c_desc = tma.make_tensor_descriptor(
        c_ptr, [M, N], [stride_cm, 1], [BLOCK_M, BLOCK_N], C_LAYOUT
    )

    a_bufs = gl.allocate_shared_memory(
        DTYPE, [NUM_BUFFERS, BLOCK_M, BLOCK_K], A_LAYOUT
    )
    b_bufs = gl.allocate_shared_memory(DTYPE, [NUM_BUFFERS] + B_SHAPE, B_LAYOUT)

    pid_m = gl.program_id(0)
    pid_n = gl.program_id(1)
    off_m = pid_m * BLOCK_M
    off_n = pid_n * BLOCK_N

    tma_bars = gl.allocate_shared_memory(
        gl.int64, [NUM_BUFFERS, 1], mbarrier.MBarrierLayout()
    )
    mma_bars = gl.allocate_shared_memory(
        gl.int64, [NUM_BUFFERS, 1], mbarrier.MBarrierLayout()
    )
    for i in gl.static_range(NUM_BUFFERS):
        mbarrier.init(tma_bars.index(i), count=1)
        mbarrier.init(mma_bars.index(i), count=1)

    acc_tmem = allocate_tensor_memory(gl.float32, [BLOCK_M, BLOCK_N], TMEM_LAYOUT)
    idx = 0
    phase = 0
    use_acc = False
    for k in range(0, K, BLOCK_K):
        a = a_bufs.index(idx)
        b = b_bufs.index(idx)
        tma_bar = tma_bars.index(idx)
        mma_bar = mma_bars.index(idx)
        mbarrier.expect(
            tma_bar, a_desc.block_type.nbytes + b_desc.block_type.nbytes
        )
        tma.async_copy_global_to_shared(a_desc, [off_m, k], tma_bar, a)
        tma.async_copy_global_to_shared(
            b_desc, [off_n, k] if TRANS_B else [k, off_n], tma_bar, b
        )
        mbarrier.wait(tma_bar, phase=phase)

        if TRANS_B:
            b = b.permute((1, 0))
        tcgen05_mma(a, b, acc_tmem, use_acc=use_acc)
        tcgen05_commit(mma_bar)
        mbarrier.wait(mma_bar, phase=phase)
        use_acc = True

        idx += 1
        if idx == NUM_BUFFERS:
            idx = 0
            phase ^= 1

    for i in gl.static_range(NUM_BUFFERS):
        mbarrier.invalidate(tma_bars.index(i))
        mbarrier.invalidate(mma_bars.index(i))

    acc = acc_tmem.load(TMEM_REG)
    c_smem = gl.allocate_shared_memory(DTYPE, [BLOCK_M, BLOCK_N], C_LAYOUT)
    c_smem.store(acc.to(DTYPE))
    fence_async_shared()
    tma.async_copy_shared_to_global(c_desc, [off_m, off_n], c_smem)
    tma.store_wait(pendings=0)

# config = {"BLOCK_K": 64, "BLOCK_M": 128, "BLOCK_N": 256, "arch": "sm_100", "dtype": "fp16", "num_buffers": 4, "num_warps": 8, "trans_b": 1}
# arch = sm_100


// ===== COMPILED SASS (sm_100a) =====

	.target	sm_100a

	.elftype	@"ET_EXEC"


//--------------------- .note.nv.tkinfo           --------------------------
	.section	.note.nv.tkinfo,"",@"SHT_NOTE"
	.sectionflags	@"SHF_NOTE_NV_TKINFO"
	.tkinfo
        /*0018*/ 	.word	0x00000081
        /*0030*/ 	.string	""
        /*0030*/ 	.string	"ptxas-blackwell"
        /*0030*/ 	.string	"Cuda compilation tools, release 12.9, V12.9.86"
        /*0030*/ 	.string	"Build cuda_12.9.r12.9/compiler.36037853_0"
        /*0030*/ 	.string	"-v  -suppress-debug-info  -lineinfo  -arch sm_100a "



//--------------------- .note.nv.cuver            --------------------------
	.section	.note.nv.cuver,"",@"SHT_NOTE"
	.sectionflags	@"SHF_NOTE_NV_CUVER"
        /*0018*/ 	.short	0x0001
        /*001a*/ 	.short	0x0064
        /*001c*/ 	.short	0x0001
        /*001e*/ 	.short	0x0000
        /*0020*/ 	.short	0x0001
        /*0022*/ 	.short	0x0000


//--------------------- .nv.info                  --------------------------
	.section	.nv.info,"",@"SHT_CUDA_INFO"
	.align	4


	//----- nvinfo : EIATTR_REGCOUNT
	.align		4
        /*0000*/ 	.byte	0x04, 0x2f
        /*0002*/ 	.short	(.L_4 - .L_3)
	.align		4
.L_3:
        /*0004*/ 	.word	index@(gluon_tcgen05)
        /*0008*/ 	.word	0x00000087


	//----- nvinfo : EIATTR_FRAME_SIZE
	.align		4
.L_4:
        /*000c*/ 	.byte	0x04, 0x11
        /*000e*/ 	.short	(.L_6 - .L_5)
	.align		4
.L_5:
        /*0010*/ 	.word	index@($__internal_2_$__cuda_sm10x_tcgen05_guardrail_trap_unallocated_columns_being_dealloced)
        /*0014*/ 	.word	0x00000000


	//----- nvinfo : EIATTR_FRAME_SIZE
	.align		4
.L_6:
        /*0018*/ 	.byte	0x04, 0x11
        /*001a*/ 	.short	(.L_8 - .L_7)
	.align		4
.L_7:
        /*001c*/ 	.word	index@($__internal_1_$__cuda_sm10x_tcgen05_guardrail_trap_phase_invalid_during_alloc)
        /*0020*/ 	.word	0x00000000


	//----- nvinfo : EIATTR_FRAME_SIZE
	.align		4
.L_8:
        /*0024*/ 	.byte	0x04, 0x11
        /*0026*/ 	.short	(.L_10 - .L_9)
	.align		4
.L_9:
        /*0028*/ 	.word	index@($__internal_0_$__cuda_sm10x_tcgen05_guardrail_trap_col_being_dealloced_not_returned_by_alloc)
        /*002c*/ 	.word	0x00000000


	//----- nvinfo : EIATTR_FRAME_SIZE
	.align		4
.L_10:
        /*0030*/ 	.byte	0x04, 0x11
        /*0032*/ 	.short	(.L_12 - .L_11)
	.align		4
.L_11:
        /*0034*/ 	.word	index@(gluon_tcgen05)
        /*0038*/ 	.word	0x00000000


	//----- nvinfo : EIATTR_MIN_STACK_SIZE
	.align		4
.L_12:
        /*003c*/ 	.byte	0x04, 0x12
        /*003e*/ 	.short	(.L_14 - .L_13)
	.align		4
.L_13:
        /*0040*/ 	.word	index@(gluon_tcgen05)
        /*0044*/ 	.word	0x00000000
.L_14:


//--------------------- .nv.info.gluon_tcgen05    --------------------------
	.section	.nv.info.gluon_tcgen05,"",@"SHT_CUDA_INFO"
	.sectionflags	@""
	.align	4


	//----- nvinfo : EIATTR_CUDA_API_VERSION
	.align		4
        /*0000*/ 	.byte	0x04, 0x37
        /*0002*/ 	.short	(.L_16 - .L_15)
.L_15:
        /*0004*/ 	.word	0x00000081


	//----- nvinfo : EIATTR_KPARAM_INFO
	.align		4
.L_16:
        /*0008*/ 	.byte	0x04, 0x17
        /*000a*/ 	.short	(.L_18 - .L_17)
.L_17:
        /*000c*/ 	.word	0x00000000
        /*0010*/ 	.short	0x000a
        /*0012*/ 	.short	0x0048
        /*0014*/ 	.byte	0x00, 0xf4, 0x21, 0x00


	//----- nvinfo : EIATTR_KPARAM_INFO
	.align		4
.L_18:
        /*0018*/ 	.byte	0x04, 0x17
        /*001a*/ 	.short	(.L_20 - .L_19)
.L_19:
        /*001c*/ 	.word	0x00000000
        /*0020*/ 	.short	0x0009
        /*0022*/ 	.short	0x0040
        /*0024*/ 	.byte	0x00, 0xf4, 0x21, 0x00


	//----- nvinfo : EIATTR_KPARAM_INFO
	.align		4
.L_20:
        /*0028*/ 	.byte	0x04, 0x17
        /*002a*/ 	.short	(.L_22 - .L_21)
.L_21:
        /*002c*/ 	.word	0x00000000
        /*0030*/ 	.short	0x0008
        /*0032*/ 	.short	0x0038
        /*0034*/ 	.byte	0x00, 0xf0, 0x21, 0x00


	//----- nvinfo : EIATTR_KPARAM_INFO
	.align		4
.L_22:
        /*0038*/ 	.byte	0x04, 0x17
        /*003a*/ 	.short	(.L_24 - .L_23)
.L_23:
        /*003c*/ 	.word	0x00000000
        /*0040*/ 	.short	0x0007
        /*0042*/ 	.short	0x0030
        /*0044*/ 	.byte	0x00, 0xf0, 0x21, 0x00


	//----- nvinfo : EIATTR_KPARAM_INFO
	.align		4
.L_24:
        /*0048*/ 	.byte	0x04, 0x17
        /*004a*/ 	.short	(.L_26 - .L_25)
.L_25:
        /*004c*/ 	.word	0x00000000
        /*0050*/ 	.short	0x0006
        /*0052*/ 	.short	0x0028
        /*0054*/ 	.byte	0x00, 0xf0, 0x21, 0x00


	//----- nvinfo : EIATTR_KPARAM_INFO
	.align		4
.L_26:
        /*0058*/ 	.byte	0x04, 0x17
        /*005a*/ 	.short	(.L_28 - .L_27)
.L_27:
        /*005c*/ 	.word	0x00000000
        /*0060*/ 	.short	0x0005
        /*0062*/ 	.short	0x0020
        /*0064*/ 	.byte	0x00, 0xf0, 0x11, 0x00


	//----- nvinfo : EIATTR_KPARAM_INFO
	.align		4
.L_28:
        /*0068*/ 	.byte	0x04, 0x17
        /*006a*/ 	.short	(.L_30 - .L_29)
.L_29:
        /*006c*/ 	.word	0x00000000
        /*0070*/ 	.short	0x0004
        /*0072*/ 	.short	0x001c
        /*0074*/ 	.byte	0x00, 0xf0, 0x11, 0x00


	//----- nvinfo : EIATTR_KPARAM_INFO
	.align		4
.L_30:
        /*0078*/ 	.byte	0x04, 0x17
        /*007a*/ 	.short	(.L_32 - .L_31)
.L_31:
        /*007c*/ 	.word	0x00000000
        /*0080*/ 	.short	0x0003
        /*0082*/ 	.short	0x0018
        /*0084*/ 	.byte	0x00, 0xf0, 0x11, 0x00


	//----- nvinfo : EIATTR_KPARAM_INFO
	.align		4
.L_32:
        /*0088*/ 	.byte	0x04, 0x17
        /*008a*/ 	.short	(.L_34 - .L_33)
.L_33:
        /*008c*/ 	.word	0x00000000
        /*0090*/ 	.short	0x0002
        /*0092*/ 	.short	0x0010
        /*0094*/ 	.byte	0x00, 0xf4, 0x21, 0x00


	//----- nvinfo : EIATTR_KPARAM_INFO
	.align		4
.L_34:
        /*0098*/ 	.byte	0x04, 0x17
        /*009a*/ 	.short	(.L_36 - .L_35)
.L_35:
        /*009c*/ 	.word	0x00000000
        /*00a0*/ 	.short	0x0001
        /*00a2*/ 	.short	0x0008
        /*00a4*/ 	.byte	0x00, 0xf4, 0x21, 0x00


	//----- nvinfo : EIATTR_KPARAM_INFO
	.align		4
.L_36:
        /*00a8*/ 	.byte	0x04, 0x17
        /*00aa*/ 	.short	(.L_38 - .L_37)
.L_37:
        /*00ac*/ 	.word	0x00000000
        /*00b0*/ 	.short	0x0000
        /*00b2*/ 	.short	0x0000
        /*00b4*/ 	.byte	0x00, 0xf4, 0x21, 0x00


	//----- nvinfo : EIATTR_AT_ENTRY_FRAGMENTS
	.align		4
.L_38:
        /*00b8*/ 	.byte	0x04, 0x4f
        /*00ba*/ 	.short	(.L_40 - .L_39)


	//   ....[0]....
.L_39:
        /*00bc*/ 	.word	0x00000004


	//----- nvinfo : EIATTR_RESERVED_SMEM_USED
	.align		4
.L_40:
        /*00c0*/ 	.byte	0x01, 0x41
	.zero		2


	//----- nvinfo : EIATTR_SPARSE_MMA_MASK
	.align		4
        /*00c4*/ 	.byte	0x03, 0x50
        /*00c6*/ 	.short	0x0000


	//----- nvinfo : EIATTR_TCGEN05_1CTA_USED
	.align		4
        /*00c8*/ 	.byte	0x01, 0x51
	.zero		2


	//----- nvinfo : EIATTR_MAXREG_COUNT
	.align		4
        /*00cc*/ 	.byte	0x03, 0x1b
        /*00ce*/ 	.short	0x00ff


	//----- nvinfo : EIATTR_NUM_BARRIERS
	.align		4
        /*00d0*/ 	.byte	0x02, 0x4c
        /*00d2*/ 	.byte	0x01
	.zero		1


	//----- nvinfo : EIATTR_INT_WARP_WIDE_INSTR_OFFSETS
	.align		4
        /*00d4*/ 	.byte	0x04, 0x31
        /*00d6*/ 	.short	(.L_42 - .L_41)


	//   ....[0]....
.L_41:
        /*00d8*/ 	.word	0x00001750


	//   ....[1]....
        /*00dc*/ 	.word	0x00001770


	//   ....[2]....
        /*00e0*/ 	.word	0x000017f0


	//   ....[3]....
        /*00e4*/ 	.word	0x00001bb0


	//   ....[4]....
        /*00e8*/ 	.word	0x00001bc0


	//   ....[5]....
        /*00ec*/ 	.word	0x00001c20


	//   ....[6]....
        /*00f0*/ 	.word	0x00001c30


	//   ....[7]....
        /*00f4*/ 	.word	0x00001f00


	//   ....[8]....
        /*00f8*/ 	.word	0x00001f10


	//   ....[9]....
        /*00fc*/ 	.word	0x00002090


	//   ....[10]....
        /*0100*/ 	.word	0x000020c0


	//   ....[11]....
        /*0104*/ 	.word	0x000020f0


	//   ....[12]....
        /*0108*/ 	.word	0x00002110


	//   ....[13]....
        /*010c*/ 	.word	0x00002410


	//   ....[14]....
        /*0110*/ 	.word	0x00002420


	//   ....[15]....
        /*0114*/ 	.word	0x000027b0


	//   ....[16]....
        /*0118*/ 	.word	0x000027c0


	//   ....[17]....
        /*011c*/ 	.word	0x00002f30


	//   ....[18]....
        /*0120*/ 	.word	0x00002f80


	//----- nvinfo : EIATTR_COOP_GROUP_MASK_REGIDS
	.align		4
.L_42:
        /*0124*/ 	.byte	0x04, 0x29
        /*0126*/ 	.short	(.L_44 - .L_43)


	//   ....[0]....
.L_43:
        /*0128*/ 	.word	0xffffffff


	//   ....[1]....
        /*012c*/ 	.word	0xffffffff


	//   ....[2]....
        /*0130*/ 	.word	0xffffffff


	//   ....[3]....
        /*0134*/ 	.word	0xffffffff


	//   ....[4]....
        /*0138*/ 	.word	0xffffffff


	//   ....[5]....
        /*013c*/ 	.word	0xffffffff


	//   ....[6]....
        /*0140*/ 	.word	0xffffffff


	//   ....[7]....
        /*0144*/ 	.word	0xffffffff


	//   ....[8]....
        /*0148*/ 	.word	0xffffffff


	//   ....[9]....
        /*014c*/ 	.word	0xffffffff


	//----- nvinfo : EIATTR_COOP_GROUP_INSTR_OFFSETS
	.align		4
.L_44:
        /*0150*/ 	.byte	0x04, 0x28
        /*0152*/ 	.short	(.L_46 - .L_45)


	//   ....[0]....
.L_45:
        /*0154*/ 	.word	0x00000050


	//   ....[1]....
        /*0158*/ 	.word	0x00000310


	//   ....[2]....
        /*015c*/ 	.word	0x00000500


	//   ....[3]....
        /*0160*/ 	.word	0x000009a0


	//   ....[4]....
        /*0164*/ 	.word	0x00000ae0


	//   ....[5]....
        /*0168*/ 	.word	0x00000fe0


	//   ....[6]....
        /*016c*/ 	.word	0x00001120


	//   ....[7]....
        /*0170*/ 	.word	0x00001610


	//   ....[8]....
        /*0174*/ 	.word	0x00002dc0


	//   ....[9]....
        /*0178*/ 	.word	0x00003030


	//----- nvinfo : EIATTR_VRC_CTA_INIT_COUNT
	.align		4
.L_46:
        /*017c*/ 	.byte	0x02, 0x4a
        /*017e*/ 	.byte	0x80
	.zero		1


	//----- nvinfo : EIATTR_MBARRIER_INSTR_OFFSETS
	.align		4
        /*0180*/ 	.byte	0x04, 0x39
        /*0182*/ 	.short	(.L_48 - .L_47)


	//   ....[0]....
.L_47:
        /*0184*/ 	.word	0x00001810
        /*0188*/ 	.word	0x000000ff
        /*018c*/ 	.word	0x00030000
        /*0190*/ 	.short	0x0100
        /*0192*/ 	.byte	0x08
	.zero		1


	//   ....[1]....
        /*0194*/ 	.word	0x00001820
        /*0198*/ 	.word	0x000000ff
        /*019c*/ 	.word	0x00030020
        /*01a0*/ 	.short	0x0100
        /*01a2*/ 	.byte	0x08
	.zero		1


	//   ....[2]....
        /*01a4*/ 	.word	0x000018d0
        /*01a8*/ 	.word	0x000000ff
        /*01ac*/ 	.word	0x00030008
        /*01b0*/ 	.short	0x0100
        /*01b2*/ 	.byte	0x08
	.zero		1


	//   ....[3]....
        /*01b4*/ 	.word	0x000018e0
        /*01b8*/ 	.word	0x000000ff
        /*01bc*/ 	.word	0x00030028
        /*01c0*/ 	.short	0x0100
        /*01c2*/ 	.byte	0x08
	.zero		1


	//   ....[4]....
        /*01c4*/ 	.word	0x000019c0
        /*01c8*/ 	.word	0x000000ff
        /*01cc*/ 	.word	0x00030010
        /*01d0*/ 	.short	0x0100
        /*01d2*/ 	.byte	0x08
	.zero		1


	//   ....[5]....
        /*01d4*/ 	.word	0x000019d0
        /*01d8*/ 	.word	0x000000ff
        /*01dc*/ 	.word	0x00030030
        /*01e0*/ 	.short	0x0100
        /*01e2*/ 	.byte	0x08
	.zero		1


	//   ....[6]....
        /*01e4*/ 	.word	0x00001ae0
        /*01e8*/ 	.word	0x000000ff
        /*01ec*/ 	.word	0x00030018
        /*01f0*/ 	.short	0x0100
        /*01f2*/ 	.byte	0x08
	.zero		1


	//   ....[7]....
        /*01f4*/ 	.word	0x00001af0
        /*01f8*/ 	.word	0x000000ff
        /*01fc*/ 	.word	0x00030038
        /*0200*/ 	.short	0x0100
        /*0202*/ 	.byte	0x08
	.zero		1


	//   ....[8]....
        /*0204*/ 	.word	0x00001cc0
        /*0208*/ 	.word	0x000000ff
        /*020c*/ 	.word	0x00030000
        /*0210*/ 	.short	0x010a
        /*0212*/ 	.byte	0x08
	.zero		1


	//   ....[9]....
        /*0214*/ 	.word	0x00001f60
        /*0218*/ 	.word	0x000000ff
        /*021c*/ 	.word	0x00030020
        /*0220*/ 	.short	0x010a
        /*0222*/ 	.byte	0x08
	.zero		1


	//   ....[10]....
        /*0224*/ 	.word	0x00002190
        /*0228*/ 	.word	0x000000ff
        /*022c*/ 	.word	0x00030000
        /*0230*/ 	.short	0x010a
        /*0232*/ 	.byte	0x1c
	.zero		1


	//   ....[11]....
        /*0234*/ 	.word	0x00002460
        /*0238*/ 	.word	0x000000ff
        /*023c*/ 	.word	0x00030020
        /*0240*/ 	.short	0x010a
        /*0242*/ 	.byte	0x1c
	.zero		1


	//   ....[12]....
        /*0244*/ 	.word	0x00002530
        /*0248*/ 	.word	0x000000ff
        /*024c*/ 	.word	0x00030000
        /*0250*/ 	.short	0x0108
        /*0252*/ 	.byte	0x08
	.zero		1


	//   ....[13]....
        /*0254*/ 	.word	0x00002540
        /*0258*/ 	.word	0x000000ff
        /*025c*/ 	.word	0x00030020
        /*0260*/ 	.short	0x0108
        /*0262*/ 	.byte	0x08
	.zero		1


	//   ....[14]....
        /*0264*/ 	.word	0x00002590
        /*0268*/ 	.word	0x000000ff
        /*026c*/ 	.word	0x00030008
        /*0270*/ 	.short	0x0108
        /*0272*/ 	.byte	0x08
	.zero		1


	//   ....[15]....
        /*0274*/ 	.word	0x000025a0
        /*0278*/ 	.word	0x000000ff
        /*027c*/ 	.word	0x00030028
        /*0280*/ 	.short	0x0108
        /*0282*/ 	.byte	0x08
	.zero		1


	//   ....[16]....
        /*0284*/ 	.word	0x000025f0
        /*0288*/ 	.word	0x000000ff
        /*028c*/ 	.word	0x00030010
        /*0290*/ 	.short	0x0108
        /*0292*/ 	.byte	0x08
	.zero		1


	//   ....[17]....
        /*0294*/ 	.word	0x00002600
        /*0298*/ 	.word	0x000000ff
        /*029c*/ 	.word	0x00030030
        /*02a0*/ 	.short	0x0108
        /*02a2*/ 	.byte	0x08
	.zero		1


	//   ....[18]....
        /*02a4*/ 	.word	0x00002650
        /*02a8*/ 	.word	0x000000ff
        /*02ac*/ 	.word	0x00030018
        /*02b0*/ 	.short	0x0108
        /*02b2*/ 	.byte	0x08
	.zero		1


	//   ....[19]....
        /*02b4*/ 	.word	0x00002660
        /*02b8*/ 	.word	0x000000ff
        /*02bc*/ 	.word	0x00030038
        /*02c0*/ 	.short	0x0108
        /*02c2*/ 	.byte	0x08
	.zero		1


	//   ....[20]....
        /*02c4*/ 	.word	0x00003050
        /*02c8*/ 	.word	0x000000ff
        /*02cc*/ 	.word	0x00030000
        /*02d0*/ 	.short	0x010a
        /*02d2*/ 	.byte	0x08
	.zero		1


	//   ....[21]....
        /*02d4*/ 	.word	0x00003080
        /*02d8*/ 	.word	0x000000ff
        /*02dc*/ 	.word	0x00030020
        /*02e0*/ 	.short	0x010a
        /*02e2*/ 	.byte	0x08
	.zero		1


	//   ....[22]....
        /*02e4*/ 	.word	0x000030b0
        /*02e8*/ 	.word	0x000000ff
        /*02ec*/ 	.word	0x00030000
        /*02f0*/ 	.short	0x010a
        /*02f2*/ 	.byte	0x1c
	.zero		1


	//   ....[23]....
        /*02f4*/ 	.word	0x000030e0
        /*02f8*/ 	.word	0x000000ff
        /*02fc*/ 	.word	0x00030020
        /*0300*/ 	.short	0x010a
        /*0302*/ 	.byte	0x1c
	.zero		1


	//----- nvinfo : EIATTR_NUM_MBARRIERS
	.align		4
.L_48:
        /*0304*/ 	.byte	0x03, 0x38
        /*0306*/ 	.short	0x0008


	//----- nvinfo : EIATTR_EXIT_INSTR_OFFSETS
	.align		4
        /*0308*/ 	.byte	0x04, 0x1c
        /*030a*/ 	.short	(.L_50 - .L_49)


	//   ....[0]....
.L_49:
        /*030c*/ 	.word	0x00003040


	//----- nvinfo : EIATTR_REQNTID
	.align		4
.L_50:
        /*0310*/ 	.byte	0x04, 0x10
        /*0312*/ 	.short	(.L_52 - .L_51)
.L_51:
        /*0314*/ 	.word	0x00000100
        /*0318*/ 	.word	0x00000001
        /*031c*/ 	.word	0x00000001


	//----- nvinfo : EIATTR_CRS_STACK_SIZE
	.align		4
.L_52:
        /*0320*/ 	.byte	0x04, 0x1e
        /*0322*/ 	.short	(.L_54 - .L_53)
.L_53:
        /*0324*/ 	.word	0x00000000


	//----- nvinfo : EIATTR_CBANK_PARAM_SIZE
	.align		4
.L_54:
        /*0328*/ 	.byte	0x03, 0x19
        /*032a*/ 	.short	0x0050


	//----- nvinfo : EIATTR_PARAM_CBANK
	.align		4
        /*032c*/ 	.byte	0x04, 0x0a
        /*032e*/ 	.short	(.L_56 - .L_55)
	.align		4
.L_55:
        /*0330*/ 	.word	index@(.nv.constant0.gluon_tcgen05)
        /*0334*/ 	.short	0x0380
        /*0336*/ 	.short	0x0050


	//----- nvinfo : EIATTR_SW_WAR
	.align		4
.L_56:
        /*0338*/ 	.byte	0x04, 0x36
        /*033a*/ 	.short	(.L_58 - .L_57)
.L_57:
        /*033c*/ 	.word	0x00000008
.L_58:


//--------------------- .nv.compat                --------------------------
	.section	.nv.compat,"",@"SHT_CUDA_COMPAT_INFO"
	.align	4
        /*0000*/ 	.byte	0x02, 0x02, 0x02, 0x00, 0x02, 0x05, 0x05, 0x00, 0x02, 0x03, 0x03, 0x00, 0x02, 0x06, 0x01, 0x00


//--------------------- .nv.callgraph             --------------------------
	.section	.nv.callgraph,"",@"SHT_CUDA_CALLGRAPH"
	.align	4
	.sectionentsize	8
	.align		4
        /*0000*/ 	.word	0x00000000
	.align		4
        /*0004*/ 	.word	0xffffffff
	.align		4
        /*0008*/ 	.word	0x00000000
	.align		4
        /*000c*/ 	.word	0xfffffffe
	.align		4
        /*0010*/ 	.word	0x00000000
	.align		4
        /*0014*/ 	.word	0xfffffffd
	.align		4
        /*0018*/ 	.word	0x00000000
	.align		4
        /*001c*/ 	.word	0xfffffffc


//--------------------- .text.gluon_tcgen05       --------------------------
	.section	.text.gluon_tcgen05,"ax",@progbits
	.align	128
        .global         gluon_tcgen05
        .type           gluon_tcgen05,@function
        .size           gluon_tcgen05,(.L_x_85 - gluon_tcgen05)
        .other          gluon_tcgen05,@"STO_CUDA_ENTRY STV_DEFAULT"
gluon_tcgen05:
.text.gluon_tcgen05:
[----:B------:R-:W1:Y:S01]  /*0000*/  LDC R1, c[0x0][0x37c] ;  /* 0x0000df00ff017b82 */ /* 0x000e620000000800 */
[----:B------:R-:W2:Y:S02]  /*0010*/  S2R R0, SR_TID.X ;  /* 0x0000000000007919 */ /* 0x000ea40000002100 */
[----:B--2---:R-:W-:-:S13]  /*0020*/  ISETP.GE.U32.AND P2, PT, R0, 0x20, PT ;  /* 0x000000200000780c */ /* 0x004fda0003f46070 */
[----:B------:R-:W-:Y:S05]  /*0030*/  @P2 BRA `(.L_x_0) ;  /* 0x0000000000b82947 */ /* 0x000fea0003800000 */
[----:B------:R-:W2:Y:S01]  /*0040*/  S2UR UR6, SR_CgaCtaId ;  /* 0x00000000000679c3 */ /* 0x000ea20000008800 */
[----:B------:R-:W-:Y:S01]  /*0050*/  NOP ;  /* 0x0000000000007918 */ /* 0x000fe20000000000 */
[----:B------:R-:W-:Y:S02]  /*0060*/  UMOV UR4, 0x40 ;  /* 0x0000004000047882 */ /* 0x000fe40000000000 */
[----:B--2---:R-:W-:-:S09]  /*0070*/  ULEA UR4, UR6, UR4, 0x18 ;  /* 0x0000000406047291 */ /* 0x004fd2000f8ec0ff */
[----:B------:R-:W2:Y:S01]  /*0080*/  LDS.U8 R2, [UR4] ;  /* 0x00000004ff027984 */ /* 0x000ea20008000000 */
[----:B------:R-:W-:Y:S02]  /*0090*/  UMOV UR4, 0x400 ;  /* 0x0000040000047882 */ /* 0x000fe40000000000 */
[----:B------:R-:W-:Y:S01]  /*00a0*/  ULEA UR4, UR6, UR4, 0x18 ;  /* 0x0000000406047291 */ /* 0x000fe2000f8ec0ff */
[----:B--2---:R-:W-:-:S13]  /*00b0*/  ISETP.NE.AND P0, PT, R2, RZ, PT ;  /* 0x000000ff0200720c */ /* 0x004fda0003f05270 */
[----:B------:R-:W-:Y:S05]  /*00c0*/  @P0 BRA `(.L_x_1) ;  /* 0x00000000007c0947 */ /* 0x000fea0003800000 */
[----:B------:R-:W-:-:S13]  /*00d0*/  ELECT P0, URZ, PT ;  /* 0x0000000000ff782f */ /* 0x000fda0003800000 */
[----:B------:R-:W-:Y:S05]  /*00e0*/  @!P0 BRA `(.L_x_2) ;  /* 0x0000000000848947 */ /* 0x000fea0003800000 */
[----:B------:R-:W-:Y:S01]  /*00f0*/  UMOV UR5, 0x8 ;  /* 0x0000000800057882 */ /* 0x000fe20000000000 */
[----:B------:R-:W-:Y:S02]  /*0100*/  IMAD.MOV.U32 R5, RZ, RZ, 0x1 ;  /* 0x00000001ff057424 */ /* 0x000fe400078e00ff */
[----:B------:R-:W-:Y:S02]  /*0110*/  IMAD.MOV.U32 R3, RZ, RZ, 0xff ;  /* 0x000000ffff037424 */ /* 0x000fe400078e00ff */
[----:B------:R-:W-:Y:S04]  /*0120*/  DEPBAR.LE SB2, 0x36 ;  /* 0x0000ad800000791a */ /* 0x000fe80000000000 */
[----:B------:R-:W2:Y:S02]  /*0130*/  UTCATOMSWS.FIND_AND_SET.ALIGN UP0, UR5, UR5 ;  /* 0x00000005000575e3 */ /* 0x000ea40008000800 */
[----:B--2---:R-:W-:-:S04]  /*0140*/  PLOP3.LUT P0, PT, PT, PT, UP0, 0x80, 0x8 ;  /* 0x000000000008781c */ /* 0x004fc80003f0f008 */
[----:B------:R-:W-:-:S04]  /*0150*/  SEL R2, RZ, 0xffffffff, !P0 ;  /* 0xffffffffff027807 */ /* 0x000fc80004000000 */
[----:B------:R-:W-:Y:S01]  /*0160*/  ISETP.NE.AND P0, PT, R2, RZ, PT ;  /* 0x000000ff0200720c */ /* 0x000fe20003f05270 */
[----:B------:R-:W-:-:S12]  /*0170*/  IMAD.U32 R2, RZ, RZ, UR5 ;  /* 0x00000005ff027e24 */ /* 0x000fd8000f8e00ff */
[----:B------:R-:W-:Y:S05]  /*0180*/  @P0 BRA `(.L_x_3) ;  /* 0x0000000000240947 */ /* 0x000fea0003800000 */
.L_x_4:
[----:B------:R-:W-:Y:S05]  /*0190*/  NANOSLEEP 0x64 ;  /* 0x000000640000795d */ /* 0x000fea0003800000 */
[----:B------:R-:W-:-:S05]  /*01a0*/  UMOV UR5, 0x8 ;  /* 0x0000000800057882 */ /* 0x000fca0000000000 */
[----:B------:R-:W-:Y:S04]  /*01b0*/  DEPBAR.LE SB2, 0x36 ;  /* 0x0000ad800000791a */ /* 0x000fe80000000000 */
[----:B------:R-:W2:Y:S02]  /*01c0*/  UTCATOMSWS.FIND_AND_SET.ALIGN UP0, UR5, UR5 ;  /* 0x00000005000575e3 */ /* 0x000ea40008000800 */
[----:B--2---:R-:W-:-:S04]  /*01d0*/  PLOP3.LUT P0, PT, PT, PT, UP0, 0x80, 0x8 ;  /* 0x000000000008781c */ /* 0x004fc80003f0f008 */
[----:B------:R-:W-:-:S04]  /*01e0*/  SEL R2, RZ, 0xffffffff, !P0 ;  /* 0xffffffffff027807 */ /* 0x000fc80004000000 */
[----:B------:R-:W-:Y:S01]  /*01f0*/  ISETP.NE.AND P0, PT, R2, RZ, PT ;  /* 0x000000ff0200720c */ /* 0x000fe20003f05270 */
[----:B------:R-:W-:-:S12]  /*0200*/  IMAD.U32 R2, RZ, RZ, UR5 ;  /* 0x00000005ff027e24 */ /* 0x000fd8000f8e00ff */
[----:B------:R-:W-:Y:S05]  /*0210*/  @!P0 BRA `(.L_x_4) ;  /* 0xfffffffc00dc8947 */ /* 0x000fea000383ffff */
.L_x_3:
[C---:B------:R-:W-:Y:S01]  /*0220*/  VIADD R4, R2.reuse, 0x10 ;  /* 0x0000001002047836 */ /* 0x040fe20000000000 */
[----:B------:R-:W-:Y:S01]  /*0230*/  UMOV UR5, 0x50 ;  /* 0x0000005000057882 */ /* 0x000fe20000000000 */
[----:B------:R-:W-:Y:S01]  /*0240*/  SHF.L.U32 R3, R3, R2, RZ ;  /* 0x0000000203037219 */ /* 0x000fe200000006ff */
[----:B------:R-:W-:Y:S01]  /*0250*/  ULEA UR5, UR6, UR5, 0x18 ;  /* 0x0000000506057291 */ /* 0x000fe2000f8ec0ff */
[----:B------:R-:W-:Y:S01]  /*0260*/  IMAD.SHL.U32 R2, R2, 0x20, RZ ;  /* 0x0000002002027824 */ /* 0x000fe200078e00ff */
[----:B------:R-:W-:-:S04]  /*0270*/  SHF.L.U32 R4, R5, R4, RZ ;  /* 0x0000000405047219 */ /* 0x000fc800000006ff */
[----:B------:R-:W-:-:S05]  /*0280*/  LOP3.LUT R3, R4, R3, RZ, 0xfc, !PT ;  /* 0x0000000304037212 */ /* 0x000fca00078efcff */
[----:B------:R2:W-:Y:S04]  /*0290*/  ATOMS.OR RZ, [UR5], R3 ;  /* 0x00000003ffff798c */ /* 0x0005e8000b000005 */
[----:B------:R2:W-:Y:S01]  /*02a0*/  STS [UR4], R2 ;  /* 0x00000002ff007988 */ /* 0x0005e20008000804 */
[----:B------:R-:W-:Y:S05]  /*02b0*/  BRA `(.L_x_2) ;  /* 0x0000000000107947 */ /* 0x000fea0003800000 */
.L_x_1:
[----:B------:R-:W-:Y:S01]  /*02c0*/  IMAD.MOV.U32 R3, RZ, RZ, -0x1 ;  /* 0xffffffffff037424 */ /* 0x000fe200078e00ff */
[----:B------:R-:W-:-:S04]  /*02d0*/  MOV R2, 0x300 ;  /* 0x0000030000027802 */ /* 0x000fc80000000f00 */
[----:B------:R2:W-:Y:S03]  /*02e0*/  STS [UR4], R3 ;  /* 0x00000003ff007988 */ /* 0x0005e60008000804 */
[----:B-12---:R-:W-:Y:S05]  /*02f0*/  CALL.REL.NOINC `($__internal_1_$__cuda_sm10x_tcgen05_guardrail_trap_phase_invalid_during_alloc) ;  /* 0x0000002c00907944 */ /* 0x006fea0003c00000 */
.L_x_2:
[----:B------:R-:W-:Y:S05]  /*0300*/  WARPSYNC.ALL ;  /* 0x0000000000007948 */ /* 0x000fea0003800000 */
[----:B------:R-:W-:Y:S01]  /*0310*/  NOP ;  /* 0x0000000000007918 */ /* 0x000fe20000000000 */
.L_x_0:
[----:B------:R-:W3:Y:S08]  /*0320*/  S2UR UR4, SR_CgaCtaId ;  /* 0x00000000000479c3 */ /* 0x000ef00000008800 */
[----:B------:R-:W-:Y:S01]  /*0330*/  BAR.SYNC.DEFER_BLOCKING 0x0 ;  /* 0x0000000000007b1d */ /* 0x000fe20000010000 */
[----:B------:R-:W-:-:S05]  /*0340*/  LOP3.LUT R132, R0, 0xff, RZ, 0xc0, !PT ;  /* 0x000000ff00847812 */ /* 0x000fca00078ec0ff */
[----:B------:R-:W-:Y:S02]  /*0350*/  UMOV UR8, 0x400 ;  /* 0x0000040000087882 */ /* 0x000fe40000000000 */
[----:B------:R-:W4:Y:S08]  /*0360*/  LDC R4, c[0x0][0x398] ;  /* 0x0000e600ff047b82 */ /* 0x000f300000000800 */
[----:B------:R-:W5:Y:S01]  /*0370*/  LDC R12, c[0x0][0x3a0] ;  /* 0x0000e800ff0c7b82 */ /* 0x000f620000000800 */
[----:B---3--:R-:W-:-:S07]  /*0380*/  ULEA UR8, UR4, UR8, 0x18 ;  /* 0x0000000804087291 */ /* 0x008fce000f8ec0ff */
[----:B------:R-:W3:Y:S02]  /*0390*/  S2UR UR15, SR_CTAID.Y ;  /* 0x00000000000f79c3 */ /* 0x000ee40000002600 */
[----:B--2---:R-:W2:Y:S06]  /*03a0*/  LDS R3, [UR8] ;  /* 0x00000008ff037984 */ /* 0x004eac0008000800 */
[----:B------:R-:W-:Y:S06]  /*03b0*/  BAR.SYNC.DEFER_BLOCKING 0x0 ;  /* 0x0000000000007b1d */ /* 0x000fec0000010000 */
[----:B------:R-:W-:Y:S05]  /*03c0*/  @P2 BRA `(.L_x_5) ;  /* 0x0000000000182947 */ /* 0x000fea0003800000 */
[----:B------:R-:W-:Y:S01]  /*03d0*/  ELECT P0, URZ, PT ;  /* 0x0000000000ff782f */ /* 0x000fe20003800000 */
[----:B------:R-:W-:Y:S01]  /*03e0*/  IMAD.MOV.U32 R2, RZ, RZ, 0x1 ;  /* 0x00000001ff027424 */ /* 0x000fe200078e00ff */
[----:B------:R-:W-:Y:S01]  /*03f0*/  UMOV UR5, 0x40 ;  /* 0x0000004000057882 */ /* 0x000fe20000000000 */
[----:B------:R-:W-:Y:S01]  /*0400*/  UVIRTCOUNT.DEALLOC.SMPOOL 0x80 ;  /* 0x000000800000784c */ /* 0x000fe20000000000 */
[----:B------:R-:W-:-:S09]  /*0410*/  ULEA UR5, UR4, UR5, 0x18 ;  /* 0x0000000504057291 */ /* 0x000fd2000f8ec0ff */
[----:B------:R5:W-:Y:S03]  /*0420*/  @P0 STS.U8 [UR5], R2 ;  /* 0x00000002ff000988 */ /* 0x000be60008000005 */
.L_x_5:
[----:B------:R-:W5:Y:S01]  /*0430*/  S2UR UR4, SR_CTAID.Z ;  /* 0x00000000000479c3 */ /* 0x000f620000002700 */
[----:B------:R-:W4:Y:S01]  /*0440*/  LDCU UR5, c[0x0][0x370] ;  /* 0x00006e00ff0577ac */ /* 0x000f220008000800 */
[----:B------:R-:W-:Y:S01]  /*0450*/  ISETP.GE.U32.AND P0, PT, R132, 0x20, PT ;  /* 0x000000208400780c */ /* 0x000fe20003f06070 */
[----:B----4-:R-:W-:Y:S01]  /*0460*/  VIADD R4, R4, 0xffffffff ;  /* 0xffffffff04047836 */ /* 0x010fe20000000000 */
[C---:B------:R-:W-:Y:S01]  /*0470*/  ISETP.NE.U32.AND P3, PT, R132.reuse, RZ, PT ;  /* 0x000000ff8400720c */ /* 0x040fe20003f65070 */
[----:B------:R-:W5:Y:S01]  /*0480*/  LDCU UR6, c[0x0][0x374] ;  /* 0x00006e80ff0677ac */ /* 0x000f620008000800 */
[----:B------:R-:W-:Y:S01]  /*0490*/  LEA R10, R132, UR8, 0x2 ;  /* 0x00000008840a7c11 */ /* 0x000fe2000f8e10ff */
[----:B-----5:R-:W-:Y:S01]  /*04a0*/  VIADD R11, R12, 0xffffffff ;  /* 0xffffffff0c0b7836 */ /* 0x020fe20000000000 */
[----:B------:R-:W4:Y:S01]  /*04b0*/  S2UR UR7, SR_CTAID.X ;  /* 0x00000000000779c3 */ /* 0x000f220000002500 */
[----:B------:R-:W5:Y:S01]  /*04c0*/  LDCU.64 UR20, c[0x0][0x3c0] ;  /* 0x00007800ff1477ac */ /* 0x000f620008000a00 */
[----:B--2---:R-:W-:Y:S01]  /*04d0*/  R2UR UR23, R3 ;  /* 0x00000000031772ca */ /* 0x004fe200000e0000 */
[----:B------:R-:W-:Y:S04]  /*04e0*/  BSSY.RECONVERGENT B0, `(.L_x_6) ;  /* 0x0000011000007945 */ /* 0x000fe80003800200 */
[----:B------:R2:W-:Y:S01]  /*04f0*/  @!P0 STS [R10], RZ ;  /* 0x000000ff0a008388 */ /* 0x0005e20000000800 */
[----:B------:R-:W-:-:S03]  /*0500*/  NOP ;  /* 0x0000000000007918 */ /* 0x000fc60000000000 */
[----:B------:R2:W-:Y:S01]  /*0510*/  @!P3 STS [UR8+0x24], R4 ;  /* 0x00002404ff00b988 */ /* 0x0005e20008000808 */
[----:B---3--:R-:W-:-:S03]  /*0520*/  UIMAD UR4, UR4, UR6, UR15 ;  /* 0x00000006040472a4 */ /* 0x008fc6000f8e020f */
[----:B------:R2:W-:Y:S01]  /*0530*/  @!P3 STS [UR8+0x20], R11 ;  /* 0x0000200bff00b988 */ /* 0x0005e20008000808 */
[----:B----4-:R-:W-:-:S04]  /*0540*/  UIMAD UR4, UR4, UR5, UR7 ;  /* 0x00000005040472a4 */ /* 0x010fc8000f8e0207 */
[----:B------:R-:W-:-:S04]  /*0550*/  UIMAD UR4, UR4, 0x180, URZ ;  /* 0x00000180040478a4 */ /* 0x000fc8000f8e02ff */
[----:B-----5:R-:W-:-:S04]  /*0560*/  UIADD3 UR24, UP0, UPT, UR4, UR20, URZ ;  /* 0x0000001404187290 */ /* 0x020fc8000ff1e0ff */
[----:B------:R-:W-:Y:S01]  /*0570*/  ULEA.HI.X.SX32 UR25, UR4, UR21, 0x1, UP0 ;  /* 0x0000001504197291 */ /* 0x000fe200080f0eff */
[----:B--2---:R-:W-:Y:S11]  /*0580*/  @P3 BRA `(.L_x_7) ;  /* 0x0000000000183947 */ /* 0x004ff60003800000 */
[----:B------:R-:W2:Y:S01]  /*0590*/  LDS R2, [UR8+0x8] ;  /* 0x00000808ff027984 */ /* 0x000ea20008000800 */
[----:B------:R-:W3:Y:S01]  /*05a0*/  LDC.64 R6, c[0x0][0x380] ;  /* 0x0000e000ff067b82 */ /* 0x000ee20000000a00 */
[----:B------:R-:W-:Y:S02]  /*05b0*/  IMAD.MOV.U32 R3, RZ, RZ, 0x70 ;  /* 0x00000070ff037424 */ /* 0x000fe400078e00ff */
[----:B---3--:R3:W-:Y:S03]  /*05c0*/  STS.64 [UR8], R6 ;  /* 0x00000006ff007988 */ /* 0x0087e60008000a08 */
[----:B--2---:R-:W-:-:S05]  /*05d0*/  LOP3.LUT R2, R2, 0x10, R3, 0xd8, !PT ;  /* 0x0000001002027812 */ /* 0x004fca00078ed803 */
[----:B------:R3:W-:Y:S02]  /*05e0*/  STS [UR8+0x8], R2 ;  /* 0x00000802ff007988 */ /* 0x0007e40008000808 */
.L_x_7:
[----:B------:R-:W-:Y:S05]  /*05f0*/  BSYNC.RECONVERGENT B0 ;  /* 0x0000000000007941 */ /* 0x000fea0003800200 */
.L_x_6:
[----:B------:R-:W-:Y:S04]  /*0600*/  BSSY.RECONVERGENT B0, `(.L_x_8) ;  /* 0x000000a000007945 */ /* 0x000fe80003800200 */
[----:B------:R-:W-:Y:S05]  /*0610*/  @P3 BRA `(.L_x_9) ;  /* 0x0000000000203947 */ /* 0x000fea0003800000 */
[----:B---3--:R-:W2:Y:S01]  /*0620*/  LDS R2, [UR8+0x34] ;  /* 0x00003408ff027984 */ /* 0x008ea20008000800 */
[----:B------:R-:W-:Y:S02]  /*0630*/  IMAD.MOV.U32 R3, RZ, RZ, 0x3f000000 ;  /* 0x3f000000ff037424 */ /* 0x000fe400078e00ff */
[----:B------:R-:W-:Y:S01]  /*0640*/  @!P3 IMAD.MOV.U32 R5, RZ, RZ, 0x7f ;  /* 0x0000007fff05b424 */ /* 0x000fe200078e00ff */
[----:B------:R-:W3:Y:S02]  /*0650*/  @!P3 LDS R6, [UR8+0x38] ;  /* 0x00003808ff06b984 */ /* 0x000ee40008000800 */
[----:B--2---:R-:W-:Y:S02]  /*0660*/  LOP3.LUT R2, R2, 0xff000000, R3, 0xb8, !PT ;  /* 0xff00000002027812 */ /* 0x004fe400078eb803 */
[----:B---3--:R-:W-:-:S03]  /*0670*/  @!P3 LOP3.LUT R3, R6, 0xff, R5, 0xb8, !PT ;  /* 0x000000ff0603b812 */ /* 0x008fc600078eb805 */
[----:B------:R2:W-:Y:S04]  /*0680*/  STS [UR8+0x34], R2 ;  /* 0x00003402ff007988 */ /* 0x0005e80008000808 */
[----:B------:R2:W-:Y:S02]  /*0690*/  @!P3 STS [UR8+0x38], R3 ;  /* 0x00003803ff00b988 */ /* 0x0005e40008000808 */
.L_x_9:
[----:B------:R-:W-:Y:S05]  /*06a0*/  BSYNC.RECONVERGENT B0 ;  /* 0x0000000000007941 */ /* 0x000fea0003800200 */
.L_x_8:
[----:B------:R-:W-:Y:S04]  /*06b0*/  BSSY.RECONVERGENT B0, `(.L_x_10) ;  /* 0x000000e000007945 */ /* 0x000fe80003800200 */
[----:B------:R-:W-:Y:S05]  /*06c0*/  @P3 BRA `(.L_x_11) ;  /* 0x0000000000303947 */ /* 0x000fea0003800000 */
[----:B--2---:R-:W2:Y:S01]  /*06d0*/  LDS R3, [UR8+0x34] ;  /* 0x00003408ff037984 */ /* 0x004ea20008000800 */
[----:B------:R-:W4:Y:S03]  /*06e0*/  LDC.64 R8, c[0x0][0x3a8] ;  /* 0x0000ea00ff087b82 */ /* 0x000f260000000a00 */
[----:B---3--:R-:W3:Y:S01]  /*06f0*/  LDS R2, [UR8+0x1c] ;  /* 0x00001c08ff027984 */ /* 0x008ee20008000800 */
[C---:B----4-:R-:W-:Y:S01]  /*0700*/  SHF.L.U64.HI R6, R8.reuse, 0x1, R9 ;  /* 0x0000000108067819 */ /* 0x050fe20000010209 */
[----:B------:R-:W-:-:S03]  /*0710*/  IMAD.SHL.U32 R5, R8, 0x2, RZ ;  /* 0x0000000208057824 */ /* 0x000fc600078e00ff */
[--C-:B------:R-:W-:Y:S02]  /*0720*/  SHF.R.U32.HI R7, RZ, 0x4, R6.reuse ;  /* 0x00000004ff077819 */ /* 0x100fe40000011606 */
[----:B------:R-:W-:-:S05]  /*0730*/  SHF.R.U64 R5, R5, 0x4, R6 ;  /* 0x0000000405057819 */ /* 0x000fca0000001206 */
[----:B------:R4:W-:Y:S01]  /*0740*/  STS [UR8+0xc], R5 ;  /* 0x00000c05ff007988 */ /* 0x0009e20008000808 */
[----:B--2---:R-:W-:Y:S02]  /*0750*/  LOP3.LUT R3, R3, 0x7, RZ, 0xb8, !PT ;  /* 0x0000000703037812 */ /* 0x004fe400078eb8ff */
[----:B---3--:R-:W-:-:S03]  /*0760*/  LOP3.LUT R2, R2, 0xf, R7, 0xb8, !PT ;  /* 0x0000000f02027812 */ /* 0x008fc600078eb807 */
[----:B------:R4:W-:Y:S04]  /*0770*/  STS [UR8+0x34], R3 ;  /* 0x00003403ff007988 */ /* 0x0009e80008000808 */
[----:B------:R4:W-:Y:S02]  /*0780*/  STS [UR8+0x1c], R2 ;  /* 0x00001c02ff007988 */ /* 0x0009e40008000808 */
.L_x_11:
[----:B------:R-:W-:Y:S05]  /*0790*/  BSYNC.RECONVERGENT B0 ;  /* 0x0000000000007941 */ /* 0x000fea0003800200 */
.L_x_10:
[----:B------:R-:W-:Y:S04]  /*07a0*/  BSSY.RECONVERGENT B1, `(.L_x_12) ;  /* 0x000001a000017945 */ /* 0x000fe80003800200 */
[----:B------:R-:W-:Y:S04]  /*07b0*/  BSSY.RELIABLE B0, `(.L_x_13) ;  /* 0x0000015000007945 */ /* 0x000fe80003800100 */
[----:B------:R-:W-:Y:S05]  /*07c0*/  @P3 BRA `(.L_x_14) ;  /* 0x0000000000203947 */ /* 0x000fea0003800000 */
[----:B--234-:R-:W2:Y:S02]  /*07d0*/  LDS R2, [UR8+0x34] ;  /* 0x00003408ff027984 */ /* 0x01cea40008000800 */
[----:B--2---:R-:W-:-:S05]  /*07e0*/  LOP3.LUT R2, R2, 0x38, RZ, 0xb8, !PT ;  /* 0x0000003802027812 */ /* 0x004fca00078eb8ff */
[----:B------:R2:W-:Y:S01]  /*07f0*/  STS [UR8+0x34], R2 ;  /* 0x00003402ff007988 */ /* 0x0005e20008000808 */
[----:B------:R-:W-:Y:S05]  /*0800*/  @P3 BRA `(.L_x_15) ;  /* 0x0000000000203947 */ /* 0x000fea0003800000 */
[----:B--2---:R-:W2:Y:S01]  /*0810*/  LDS R2, [UR8+0x8] ;  /* 0x00000808ff027984 */ /* 0x004ea20008000800 */
[----:B------:R-:W-:-:S05]  /*0820*/  IMAD.MOV.U32 R3, RZ, RZ, 0x780 ;  /* 0x00000780ff037424 */ /* 0x000fca00078e00ff */
[----:B--2---:R-:W-:-:S05]  /*0830*/  LOP3.LUT R2, R2, 0x300, R3, 0xd8, !PT ;  /* 0x0000030002027812 */ /* 0x004fca00078ed803 */
[----:B------:R5:W-:Y:S02]  /*0840*/  STS [UR8+0x8], R2 ;  /* 0x00000802ff007988 */ /* 0x000be40008000808 */
.L_x_14:
[----:B------:R-:W-:Y:S05]  /*0850*/  @P3 BRA `(.L_x_16) ;  /* 0x0000000000283947 */ /* 0x000fea0003800000 */
[----:B--2345:R-:W2:Y:S02]  /*0860*/  LDS R2, [UR8+0x8] ;  /* 0x00000808ff027984 */ /* 0x03cea40008000800 */
[----:B--2---:R-:W-:-:S05]  /*0870*/  LOP3.LUT R2, R2, 0x1800, RZ, 0xb8, !PT ;  /* 0x0000180002027812 */ /* 0x004fca00078eb8ff */
[----:B------:R3:W-:Y:S02]  /*0880*/  STS [UR8+0x8], R2 ;  /* 0x00000802ff007988 */ /* 0x0007e40008000808 */
.L_x_15:
[----:B------:R-:W-:Y:S05]  /*0890*/  @P3 BREAK.RELIABLE B0 ;  /* 0x0000000000003942 */ /* 0x000fea0003800100 */
[----:B------:R-:W-:Y:S05]  /*08a0*/  @P3 BRA `(.L_x_17) ;  /* 0x0000000000243947 */ /* 0x000fea0003800000 */
[----:B------:R-:W4:Y:S01]  /*08b0*/  LDS R3, [UR8+0x8] ;  /* 0x00000808ff037984 */ /* 0x000f220008000800 */
[----:B--23--:R-:W-:-:S05]  /*08c0*/  IMAD.MOV.U32 R2, RZ, RZ, 0x6000 ;  /* 0x00006000ff027424 */ /* 0x00cfca00078e00ff */
[----:B----4-:R-:W-:-:S04]  /*08d0*/  LOP3.LUT R2, R3, 0x6000, R2, 0xd8, !PT ;  /* 0x0000600003027812 */ /* 0x010fc800078ed802 */
[----:B------:R-:W-:-:S05]  /*08e0*/  LOP3.LUT R2, R2, 0x400000, RZ, 0xb8, !PT ;  /* 0x0040000002027812 */ /* 0x000fca00078eb8ff */
[----:B------:R2:W-:Y:S02]  /*08f0*/  STS [UR8+0x8], R2 ;  /* 0x00000802ff007988 */ /* 0x0005e40008000808 */
.L_x_16:
[----:B------:R-:W-:Y:S05]  /*0900*/  BSYNC.RELIABLE B0 ;  /* 0x0000000000007941 */ /* 0x000fea0003800100 */
.L_x_13:
[----:B--2345:R-:W2:Y:S02]  /*0910*/  @!P3 LDS R2, [UR8+0x8] ;  /* 0x00000808ff02b984 */ /* 0x03cea40008000800 */
[----:B--2---:R-:W-:-:S05]  /*0920*/  @!P3 LOP3.LUT R2, R2, 0x8000, RZ, 0xb8, !PT ;  /* 0x000080000202b812 */ /* 0x004fca00078eb8ff */
[----:B------:R4:W-:Y:S02]  /*0930*/  @!P3 STS [UR8+0x8], R2 ;  /* 0x00000802ff00b988 */ /* 0x0009e40008000808 */
.L_x_17:
[----:B------:R-:W-:Y:S05]  /*0940*/  BSYNC.RECONVERGENT B1 ;  /* 0x0000000000017941 */ /* 0x000fea0003800200 */
.L_x_12:
[----:B------:R-:W-:Y:S05]  /*0950*/  WARPSYNC.ALL ;  /* 0x0000000000007948 */ /* 0x000fea0003800000 */
[----:B------:R-:W-:Y:S01]  /*0960*/  NOP ;  /* 0x0000000000007918 */ /* 0x000fe20000000000 */
[----:B------:R-:W-:Y:S05]  /*0970*/  @P0 BRA `(.L_x_18) ;  /* 0x0000000000300947 */ /* 0x000fea0003800000 */
[----:B--234-:R-:W2:Y:S01]  /*0980*/  S2R R2, SR_LANEID ;  /* 0x0000000000027919 */ /* 0x01cea20000000000 */
[----:B------:R-:W-:Y:S05]  /*0990*/  WARPSYNC.ALL ;  /* 0x0000000000007948 */ /* 0x000fea0003800000 */
[----:B------:R-:W-:Y:S01]  /*09a0*/  NOP ;  /* 0x0000000000007918 */ /* 0x000fe20000000000 */
[----:B--2---:R-:W-:-:S05]  /*09b0*/  IMAD.SHL.U32 R5, R2, 0x4, RZ ;  /* 0x0000000402057824 */ /* 0x004fca00078e00ff */
[----:B------:R-:W2:Y:S01]  /*09c0*/  LDS R7, [R5+UR8] ;  /* 0x0000000805077984 */ /* 0x000ea20008000800 */
[----:B------:R-:W-:-:S05]  /*09d0*/  IADD3 R2, P1, PT, R5, UR24, RZ ;  /* 0x0000001805027c10 */ /* 0x000fca000ff3e0ff */
[----:B------:R-:W-:-:S05]  /*09e0*/  IMAD.X R3, RZ, RZ, UR25, P1 ;  /* 0x00000019ff037e24 */ /* 0x000fca00088e06ff */
[----:B--2---:R5:W2:Y:S01]  /*09f0*/  ATOMG.E.EXCH.STRONG.GPU PT, RZ, [R2], R7 ;  /* 0x0000000702ff73a8 */ /* 0x004aa200041ee100 */
[----:B------:R-:W-:-:S04]  /*0a00*/  DEPBAR {5,4,3,2,1,0} ;  /* 0x0000003f0000791a */ /* 0x000fc80000000000 */
[----:B------:R-:W3:Y:S02]  /*0a10*/  CCTL.E.C.LDCU.IV.DEEP [UR24] ;  /* 0x0000000018007540 */ /* 0x000ee40009c08000 */
[----:B---3--:R5:W-:Y:S01]  /*0a20*/  UTMACCTL.IV [UR24] ;  /* 0x00000000180079b9 */ /* 0x008be20008000000 */
[----:B------:R-:W-:Y:S01]  /*0a30*/  NOP ;  /* 0x0000000000007918 */ /* 0x000fe20000000000 */
.L_x_18:
[----:B------:R-:W-:Y:S05]  /*0a40*/  @P0 BRA `(.L_x_19) ;  /* 0x00000000000c0947 */ /* 0x000fea0003800000 */
[----:B------:R0:W-:Y:S01]  /*0a50*/  UTMACMDFLUSH ;  /* 0x00000000000079b7 */ /* 0x0001e20000000000 */
[----:B------:R-:W-:Y:S05]  /*0a60*/  @P0 BRA `(.L_x_19) ;  /* 0x0000000000040947 */ /* 0x000fea0003800000 */
[----:B------:R-:W-:-:S04]  /*0a70*/  DEPBAR.LE SB0, 0x0 ;  /* 0x000080000000791a */ /* 0x000fc80000000000 */
.L_x_19:
[----:B------:R-:W-:Y:S05]  /*0a80*/  WARPSYNC.ALL ;  /* 0x0000000000007948 */ /* 0x000fea0003800000 */
[----:B------:R-:W-:Y:S01]  /*0a90*/  NOP ;  /* 0x0000000000007918 */ /* 0x000fe20000000000 */
[----:B--2---:R-:W-:Y:S06]  /*0aa0*/  BAR.SYNC.DEFER_BLOCKING 0x0 ;  /* 0x0000000000007b1d */ /* 0x004fec0000010000 */
[----:B------:R-:W-:Y:S02]  /*0ab0*/  BSSY.RECONVERGENT B1, `(.L_x_20) ;  /* 0x000000b000017945 */ /* 0x000fe40003800200 */
[----:B------:R-:W-:Y:S06]  /*0ac0*/  BAR.SYNC.DEFER_BLOCKING 0x0 ;  /* 0x0000000000007b1d */ /* 0x000fec0000010000 */
[----:B------:R2:W-:Y:S01]  /*0ad0*/  @!P0 STS [R10], RZ ;  /* 0x000000ff0a008388 */ /* 0x0005e20000000800 */
[----:B------:R-:W-:Y:S01]  /*0ae0*/  NOP ;  /* 0x0000000000007918 */ /* 0x000fe20000000000 */
[----:B------:R-:W-:Y:S05]  /*0af0*/  @P3 BRA `(.L_x_21) ;  /* 0x0000000000183947 */ /* 0x000fea0003800000 */
[----:B---345:R-:W3:Y:S01]  /*0b00*/  LDS R2, [UR8+0x8] ;  /* 0x00000808ff027984 */ /* 0x038ee20008000800 */
[----:B------:R-:W4:Y:S01]  /*0b10*/  LDC.64 R6, c[0x0][0x388] ;  /* 0x0000e200ff067b82 */ /* 0x000f220000000a00 */
[----:B------:R-:W-:Y:S02]  /*0b20*/  IMAD.MOV.U32 R3, RZ, RZ, 0x70 ;  /* 0x00000070ff037424 */ /* 0x000fe400078e00ff */
[----:B----4-:R4:W-:Y:S03]  /*0b30*/  STS.64 [UR8], R6 ;  /* 0x00000006ff007988 */ /* 0x0109e60008000a08 */
[----:B---3--:R-:W-:-:S05]  /*0b40*/  LOP3.LUT R2, R2, 0x10, R3, 0xd8, !PT ;  /* 0x0000001002027812 */ /* 0x008fca00078ed803 */
[----:B------:R4:W-:Y:S02]  /*0b50*/  STS [UR8+0x8], R2 ;  /* 0x00000802ff007988 */ /* 0x0009e40008000808 */
.L_x_21:
[----:B-----5:R-:W-:Y:S05]  /*0b60*/  BSYNC.RECONVERGENT B1 ;  /* 0x0000000000017941 */ /* 0x020fea0003800200 */
.L_x_20:
[----:B------:R-:W-:Y:S04]  /*0b70*/  BSSY.RECONVERGENT B2, `(.L_x_22) ;  /* 0x000000f000027945 */ /* 0x000fe80003800200 */
[----:B------:R-:W-:Y:S04]  /*0b80*/  BSSY.RELIABLE B1, `(.L_x_23) ;  /* 0x000000c000017945 */ /* 0x000fe80003800100 */
[----:B------:R-:W-:Y:S05]  /*0b90*/  @P3 BRA `(.L_x_24) ;  /* 0x0000000000283947 */ /* 0x000fea0003800000 */
[----:B---34-:R-:W3:Y:S01]  /*0ba0*/  LDS R2, [UR8+0x34] ;  /* 0x00003408ff027984 */ /* 0x018ee20008000800 */
[----:B------:R-:W-:Y:S01]  /*0bb0*/  IMAD.MOV.U32 R3, RZ, RZ, 0x3f000000 ;  /* 0x3f000000ff037424 */ /* 0x000fe200078e00ff */
[----:B------:R-:W-:Y:S05]  /*0bc0*/  @P3 BREAK.RELIABLE B1 ;  /* 0x0000000000013942 */ /* 0x000fea0003800100 */
[----:B---3--:R-:W-:-:S05]  /*0bd0*/  LOP3.LUT R2, R2, 0xff000000, R3, 0xb8, !PT ;  /* 0xff00000002027812 */ /* 0x008fca00078eb803 */
[----:B------:R3:W-:Y:S01]  /*0be0*/  STS [UR8+0x34], R2 ;  /* 0x00003402ff007988 */ /* 0x0007e20008000808 */
[----:B------:R-:W-:Y:S05]  /*0bf0*/  @P3 BRA `(.L_x_25) ;  /* 0x0000000000183947 */ /* 0x000fea0003800000 */
[----:B---3--:R-:W3:Y:S01]  /*0c00*/  LDS R2, [UR8+0x38] ;  /* 0x00003808ff027984 */ /* 0x008ee20008000800 */
[----:B------:R-:W-:-:S05]  /*0c10*/  IMAD.MOV.U32 R3, RZ, RZ, 0xff ;  /* 0x000000ffff037424 */ /* 0x000fca00078e00ff */
[----:B---3--:R-:W-:-:S05]  /*0c20*/  LOP3.LUT R2, R2, 0xff, R3, 0xb8, !PT ;  /* 0x000000ff02027812 */ /* 0x008fca00078eb803 */
[----:B------:R5:W-:Y:S02]  /*0c30*/  STS [UR8+0x38], R2 ;  /* 0x00003802ff007988 */ /* 0x000be40008000808 */
.L_x_24:
[----:B------:R-:W-:Y:S05]  /*0c40*/  BSYNC.RELIABLE B1 ;  /* 0x0000000000017941 */ /* 0x000fea0003800100 */
.L_x_23:
[----:B------:R2:W-:Y:S02]  /*0c50*/  @!P3 STS [UR8+0x20], R11 ;  /* 0x0000200bff00b988 */ /* 0x0005e40008000808 */
.L_x_25:
[----:B------:R-:W-:Y:S05]  /*0c60*/  BSYNC.RECONVERGENT B2 ;  /* 0x0000000000027941 */ /* 0x000fea0003800200 */
.L_x_22:
[----:B------:R-:W-:Y:S05]  /*0c70*/  WARPSYNC.ALL ;  /* 0x0000000000007948 */ /* 0x000fea0003800000 */
[----:B------:R-:W-:Y:S01]  /*0c80*/  NOP ;  /* 0x0000000000007918 */ /* 0x000fe20000000000 */
[----:B------:R-:W2:Y:S01]  /*0c90*/  LDC R5, c[0x0][0x39c] ;  /* 0x0000e700ff057b82 */ /* 0x000ea20000000800 */
[----:B------:R-:W-:Y:S01]  /*0ca0*/  BSSY.RECONVERGENT B2, `(.L_x_26) ;  /* 0x0000010000027945 */ /* 0x000fe20003800200 */
[----:B--2---:R-:W-:-:S05]  /*0cb0*/  VIADD R5, R5, 0xffffffff ;  /* 0xffffffff05057836 */ /* 0x004fca0000000000 */
[----:B------:R2:W-:Y:S01]  /*0cc0*/  @!P3 STS [UR8+0x24], R5 ;  /* 0x00002405ff00b988 */ /* 0x0005e20008000808 */
[----:B------:R-:W-:Y:S05]  /*0cd0*/  @P3 BRA `(.L_x_27) ;  /* 0x0000000000303947 */ /* 0x000fea0003800000 */
[----:B------:R-:W2:Y:S01]  /*0ce0*/  LDS R3, [UR8+0x34] ;  /* 0x00003408ff037984 */ /* 0x000ea20008000800 */
[----:B----4-:R-:W4:Y:S03]  /*0cf0*/  LDC.64 R6, c[0x0][0x3b0] ;  /* 0x0000ec00ff067b82 */ /* 0x010f260000000a00 */
[----:B---3-5:R-:W3:Y:S01]  /*0d00*/  LDS R2, [UR8+0x1c] ;  /* 0x00001c08ff027984 */ /* 0x028ee20008000800 */
        /* <DEDUP_REMOVED lines=9> */
.L_x_27:
[----:B------:R-:W-:Y:S05]  /*0da0*/  BSYNC.RECONVERGENT B2 ;  /* 0x0000000000027941 */ /* 0x000fea0003800200 */
.L_x_26:
[----:B------:R-:W-:Y:S04]  /*0db0*/  BSSY.RECONVERGENT B3, `(.L_x_28) ;  /* 0x000001a000037945 */ /* 0x000fe80003800200 */
[----:B------:R-:W-:Y:S04]  /*0dc0*/  BSSY.RELIABLE B2, `(.L_x_29) ;  /* 0x0000015000027945 */ /* 0x000fe80003800100 */
[----:B------:R-:W-:Y:S05]  /*0dd0*/  @P3 BRA `(.L_x_30) ;  /* 0x0000000000203947 */ /* 0x000fea0003800000 */
[----:B---345:R-:W3:Y:S02]  /*0de0*/  LDS R2, [UR8+0x34] ;  /* 0x00003408ff027984 */ /* 0x038ee40008000800 */
[----:B---3--:R-:W-:-:S05]  /*0df0*/  LOP3.LUT R2, R2, 0x38, RZ, 0xb8, !PT ;  /* 0x0000003802027812 */ /* 0x008fca00078eb8ff */
[----:B------:R3:W-:Y:S01]  /*0e00*/  STS [UR8+0x34], R2 ;  /* 0x00003402ff007988 */ /* 0x0007e20008000808 */
[----:B------:R-:W-:Y:S05]  /*0e10*/  @P3 BRA `(.L_x_31) ;  /* 0x0000000000203947 */ /* 0x000fea0003800000 */
[----:B---3--:R-:W3:Y:S01]  /*0e20*/  LDS R2, [UR8+0x8] ;  /* 0x00000808ff027984 */ /* 0x008ee20008000800 */
[----:B------:R-:W-:-:S05]  /*0e30*/  IMAD.MOV.U32 R3, RZ, RZ, 0x780 ;  /* 0x00000780ff037424 */ /* 0x000fca00078e00ff */
[----:B---3--:R-:W-:-:S05]  /*0e40*/  LOP3.LUT R2, R2, 0x300, R3, 0xd8, !PT ;  /* 0x0000030002027812 */ /* 0x008fca00078ed803 */
[----:B------:R3:W-:Y:S02]  /*0e50*/  STS [UR8+0x8], R2 ;  /* 0x00000802ff007988 */ /* 0x0007e40008000808 */
.L_x_30:
[----:B------:R-:W-:Y:S05]  /*0e60*/  @P3 BRA `(.L_x_32) ;  /* 0x0000000000283947 */ /* 0x000fea0003800000 */
[----:B---345:R-:W3:Y:S02]  /*0e70*/  LDS R2, [UR8+0x8] ;  /* 0x00000808ff027984 */ /* 0x038ee40008000800 */
[----:B---3--:R-:W-:-:S05]  /*0e80*/  LOP3.LUT R2, R2, 0x1800, RZ, 0xb8, !PT ;  /* 0x0000180002027812 */ /* 0x008fca00078eb8ff */
[----:B------:R4:W-:Y:S02]  /*0e90*/  STS [UR8+0x8], R2 ;  /* 0x00000802ff007988 */ /* 0x0009e40008000808 */
.L_x_31:
[----:B------:R-:W-:Y:S05]  /*0ea0*/  @P3 BREAK.RELIABLE B2 ;  /* 0x0000000000023942 */ /* 0x000fea0003800100 */
[----:B------:R-:W-:Y:S05]  /*0eb0*/  @P3 BRA `(.L_x_33) ;  /* 0x0000000000243947 */ /* 0x000fea0003800000 */
[----:B---34-:R-:W3:Y:S01]  /*0ec0*/  LDS R2, [UR8+0x8] ;  /* 0x00000808ff027984 */ /* 0x018ee20008000800 */
[----:B------:R-:W-:-:S05]  /*0ed0*/  IMAD.MOV.U32 R3, RZ, RZ, 0x6000 ;  /* 0x00006000ff037424 */ /* 0x000fca00078e00ff */
[----:B---3--:R-:W-:-:S04]  /*0ee0*/  LOP3.LUT R2, R2, 0x6000, R3, 0xd8, !PT ;  /* 0x0000600002027812 */ /* 0x008fc800078ed803 */
[----:B------:R-:W-:-:S05]  /*0ef0*/  LOP3.LUT R2, R2, 0x400000, RZ, 0xb8, !PT ;  /* 0x0040000002027812 */ /* 0x000fca00078eb8ff */
[----:B------:R3:W-:Y:S02]  /*0f00*/  STS [UR8+0x8], R2 ;  /* 0x00000802ff007988 */ /* 0x0007e40008000808 */
.L_x_32:
[----:B------:R-:W-:Y:S05]  /*0f10*/  BSYNC.RELIABLE B2 ;  /* 0x0000000000027941 */ /* 0x000fea0003800100 */
.L_x_29:
[----:B---345:R-:W3:Y:S02]  /*0f20*/  @!P3 LDS R2, [UR8+0x8] ;  /* 0x00000808ff02b984 */ /* 0x038ee40008000800 */
[----:B---3--:R-:W-:-:S05]  /*0f30*/  @!P3 LOP3.LUT R2, R2, 0x8000, RZ, 0xb8, !PT ;  /* 0x000080000202b812 */ /* 0x008fca00078eb8ff */
[----:B------:R5:W-:Y:S02]  /*0f40*/  @!P3 STS [UR8+0x8], R2 ;  /* 0x00000802ff00b988 */ /* 0x000be40008000808 */
.L_x_33:
[----:B------:R-:W-:Y:S05]  /*0f50*/  BSYNC.RECONVERGENT B3 ;  /* 0x0000000000037941 */ /* 0x000fea0003800200 */
.L_x_28:
[----:B------:R-:W-:Y:S05]  /*0f60*/  WARPSYNC.ALL ;  /* 0x0000000000007948 */ /* 0x000fea0003800000 */
[----:B------:R-:W-:Y:S01]  /*0f70*/  NOP ;  /* 0x0000000000007918 */ /* 0x000fe20000000000 */
[----:B------:R-:W-:-:S04]  /*0f80*/  UIADD3 UR5, UPT, UPT, UR4, 0x80, URZ ;  /* 0x0000008004057890 */ /* 0x000fc8000fffe0ff */
[----:B------:R-:W-:-:S04]  /*0f90*/  UIADD3 UR26, UP0, UPT, UR5, UR20, URZ ;  /* 0x00000014051a7290 */ /* 0x000fc8000ff1e0ff */
[----:B------:R-:W-:Y:S01]  /*0fa0*/  ULEA.HI.X.SX32 UR27, UR5, UR21, 0x1, UP0 ;  /* 0x00000015051b7291 */ /* 0x000fe200080f0eff */
[----:B------:R-:W-:Y:S11]  /*0fb0*/  @P0 BRA `(.L_x_34) ;  /* 0x0000000000300947 */ /* 0x000ff60003800000 */
[----:B---345:R-:W3:Y:S01]  /*0fc0*/  S2R R2, SR_LANEID ;  /* 0x0000000000027919 */ /* 0x038ee20000000000 */
[----:B------:R-:W-:Y:S05]  /*0fd0*/  WARPSYNC.ALL ;  /* 0x0000000000007948 */ /* 0x000fea0003800000 */
[----:B------:R-:W-:Y:S01]  /*0fe0*/  NOP ;  /* 0x0000000000007918 */ /* 0x000fe20000000000 */
[----:B---3--:R-:W-:-:S05]  /*0ff0*/  IMAD.SHL.U32 R6, R2, 0x4, RZ ;  /* 0x0000000402067824 */ /* 0x008fca00078e00ff */
[----:B------:R-:W3:Y:S01]  /*1000*/  LDS R7, [R6+UR8] ;  /* 0x0000000806077984 */ /* 0x000ee20008000800 */
[----:B------:R-:W-:-:S05]  /*1010*/  IADD3 R2, P1, PT, R6, UR26, RZ ;  /* 0x0000001a06027c10 */ /* 0x000fca000ff3e0ff */
[----:B------:R-:W-:-:S05]  /*1020*/  IMAD.X R3, RZ, RZ, UR27, P1 ;  /* 0x0000001bff037e24 */ /* 0x000fca00088e06ff */
[----:B---3--:R3:W4:Y:S01]  /*1030*/  ATOMG.E.EXCH.STRONG.GPU PT, RZ, [R2], R7 ;  /* 0x0000000702ff73a8 */ /* 0x00872200041ee100 */
[----:B------:R-:W-:-:S04]  /*1040*/  DEPBAR {5,4,3,2,1,0} ;  /* 0x0000003f0000791a */ /* 0x000fc80000000000 */
[----:B------:R-:W5:Y:S02]  /*1050*/  CCTL.E.C.LDCU.IV.DEEP [UR26] ;  /* 0x000000001a007540 */ /* 0x000f640009c08000 */
[----:B-----5:R3:W-:Y:S01]  /*1060*/  UTMACCTL.IV [UR26] ;  /* 0x000000001a0079b9 */ /* 0x0207e20008000000 */
[----:B------:R-:W-:Y:S01]  /*1070*/  NOP ;  /* 0x0000000000007918 */ /* 0x000fe20000000000 */
.L_x_34:
[----:B------:R-:W-:Y:S05]  /*1080*/  @P0 BRA `(.L_x_35) ;  /* 0x00000000000c0947 */ /* 0x000fea0003800000 */
[----:B------:R0:W-:Y:S01]  /*1090*/  UTMACMDFLUSH ;  /* 0x00000000000079b7 */ /* 0x0001e20000000000 */
[----:B------:R-:W-:Y:S05]  /*10a0*/  @P0 BRA `(.L_x_35) ;  /* 0x0000000000040947 */ /* 0x000fea0003800000 */
[----:B------:R-:W-:-:S04]  /*10b0*/  DEPBAR.LE SB0, 0x0 ;  /* 0x000080000000791a */ /* 0x000fc80000000000 */
.L_x_35:
[----:B------:R-:W-:Y:S05]  /*10c0*/  WARPSYNC.ALL ;  /* 0x0000000000007948 */ /* 0x000fea0003800000 */
[----:B------:R-:W-:Y:S01]  /*10d0*/  NOP ;  /* 0x0000000000007918 */ /* 0x000fe20000000000 */
[----:B----4-:R-:W-:Y:S06]  /*10e0*/  BAR.SYNC.DEFER_BLOCKING 0x0 ;  /* 0x0000000000007b1d */ /* 0x010fec0000010000 */
[----:B------:R-:W-:Y:S02]  /*10f0*/  BSSY.RECONVERGENT B3, `(.L_x_36) ;  /* 0x000000b000037945 */ /* 0x000fe40003800200 */
[----:B------:R-:W-:Y:S06]  /*1100*/  BAR.SYNC.DEFER_BLOCKING 0x0 ;  /* 0x0000000000007b1d */ /* 0x000fec0000010000 */
[----:B------:R4:W-:Y:S01]  /*1110*/  @!P0 STS [R10], RZ ;  /* 0x000000ff0a008388 */ /* 0x0009e20000000800 */
[----:B------:R-:W-:Y:S01]  /*1120*/  NOP ;  /* 0x0000000000007918 */ /* 0x000fe20000000000 */
[----:B------:R-:W-:Y:S05]  /*1130*/  @P3 BRA `(.L_x_37) ;  /* 0x0000000000183947 */ /* 0x000fea0003800000 */
[----:B---3-5:R-:W3:Y:S01]  /*1140*/  LDS R2, [UR8+0x8] ;  /* 0x00000808ff027984 */ /* 0x028ee20008000800 */
[----:B------:R-:W5:Y:S01]  /*1150*/  LDC.64 R6, c[0x0][0x390] ;  /* 0x0000e400ff067b82 */ /* 0x000f620000000a00 */
[----:B------:R-:W-:Y:S02]  /*1160*/  IMAD.MOV.U32 R3, RZ, RZ, 0x70 ;  /* 0x00000070ff037424 */ /* 0x000fe400078e00ff */
[----:B-----5:R5:W-:Y:S03]  /*1170*/  STS.64 [UR8], R6 ;  /* 0x00000006ff007988 */ /* 0x020be60008000a08 */
[----:B---3--:R-:W-:-:S05]  /*1180*/  LOP3.LUT R2, R2, 0x10, R3, 0xd8, !PT ;  /* 0x0000001002027812 */ /* 0x008fca00078ed803 */
[----:B------:R5:W-:Y:S02]  /*1190*/  STS [UR8+0x8], R2 ;  /* 0x00000802ff007988 */ /* 0x000be40008000808 */
.L_x_37:
[----:B---3--:R-:W-:Y:S05]  /*11a0*/  BSYNC.RECONVERGENT B3 ;  /* 0x0000000000037941 */ /* 0x008fea0003800200 */
.L_x_36:
[----:B------:R-:W-:Y:S04]  /*11b0*/  BSSY.RECONVERGENT B4, `(.L_x_38) ;  /* 0x0000011000047945 */ /* 0x000fe80003800200 */
[----:B------:R-:W-:Y:S04]  /*11c0*/  BSSY.RELIABLE B3, `(.L_x_39) ;  /* 0x000000e000037945 */ /* 0x000fe80003800100 */
[----:B------:R-:W-:Y:S05]  /*11d0*/  @P3 BRA `(.L_x_40) ;  /* 0x0000000000243947 */ /* 0x000fea0003800000 */
[----:B-----5:R-:W3:Y:S01]  /*11e0*/  LDS R2, [UR8+0x34] ;  /* 0x00003408ff027984 */ /* 0x020ee20008000800 */
[----:B------:R-:W-:-:S05]  /*11f0*/  IMAD.MOV.U32 R3, RZ, RZ, 0x3f000000 ;  /* 0x3f000000ff037424 */ /* 0x000fca00078e00ff */
[----:B---3--:R-:W-:-:S05]  /*1200*/  LOP3.LUT R2, R2, 0xff000000, R3, 0xb8, !PT ;  /* 0xff00000002027812 */ /* 0x008fca00078eb803 */
[----:B------:R3:W-:Y:S01]  /*1210*/  STS [UR8+0x34], R2 ;  /* 0x00003402ff007988 */ /* 0x0007e20008000808 */
[----:B------:R-:W-:Y:S05]  /*1220*/  @P3 BRA `(.L_x_41) ;  /* 0x00000000001c3947 */ /* 0x000fea0003800000 */
[----:B---3--:R-:W3:Y:S01]  /*1230*/  LDS R2, [UR8+0x38] ;  /* 0x00003808ff027984 */ /* 0x008ee20008000800 */
[----:B------:R-:W-:-:S05]  /*1240*/  IMAD.MOV.U32 R3, RZ, RZ, 0x7f ;  /* 0x0000007fff037424 */ /* 0x000fca00078e00ff */
[----:B---3--:R-:W-:-:S05]  /*1250*/  LOP3.LUT R2, R2, 0xff, R3, 0xb8, !PT ;  /* 0x000000ff02027812 */ /* 0x008fca00078eb803 */
[----:B------:R3:W-:Y:S02]  /*1260*/  STS [UR8+0x38], R2 ;  /* 0x00003802ff007988 */ /* 0x0007e40008000808 */
.L_x_40:
[----:B------:R-:W-:Y:S05]  /*1270*/  @P3 BREAK.RELIABLE B3 ;  /* 0x0000000000033942 */ /* 0x000fea0003800100 */
[----:B------:R-:W-:Y:S05]  /*1280*/  @P3 BRA `(.L_x_42) ;  /* 0x00000000000c3947 */ /* 0x000fea0003800000 */
[----:B------:R2:W-:Y:S02]  /*1290*/  STS [UR8+0x20], R5 ;  /* 0x00002005ff007988 */ /* 0x0005e40008000808 */
.L_x_41:
[----:B------:R-:W-:Y:S05]  /*12a0*/  BSYNC.RELIABLE B3 ;  /* 0x0000000000037941 */ /* 0x000fea0003800100 */
.L_x_39:
[----:B------:R2:W-:Y:S02]  /*12b0*/  @!P3 STS [UR8+0x24], R4 ;  /* 0x00002404ff00b988 */ /* 0x0005e40008000808 */
.L_x_42:
[----:B------:R-:W-:Y:S05]  /*12c0*/  BSYNC.RECONVERGENT B4 ;  /* 0x0000000000047941 */ /* 0x000fea0003800200 */
.L_x_38:
[----:B------:R-:W-:Y:S05]  /*12d0*/  WARPSYNC.ALL ;  /* 0x0000000000007948 */ /* 0x000fea0003800000 */
[----:B------:R-:W-:Y:S01]  /*12e0*/  NOP ;  /* 0x0000000000007918 */ /* 0x000fe20000000000 */
[----:B------:R-:W-:Y:S04]  /*12f0*/  BSSY.RECONVERGENT B4, `(.L_x_43) ;  /* 0x000000e000047945 */ /* 0x000fe80003800200 */
[----:B------:R-:W-:Y:S05]  /*1300*/  @P3 BRA `(.L_x_44) ;  /* 0x0000000000303947 */ /* 0x000fea0003800000 */
[----:B------:R-:W2:Y:S02]  /*1310*/  LDS R3, [UR8+0x34] ;  /* 0x00003408ff037984 */ /* 0x000ea40008000800 */
[----:B--2---:R-:W2:Y:S02]  /*1320*/  LDC.64 R4, c[0x0][0x3b8] ;  /* 0x0000ee00ff047b82 */ /* 0x004ea40000000a00 */
[----:B---3-5:R-:W3:Y:S01]  /*1330*/  LDS R2, [UR8+0x1c] ;  /* 0x00001c08ff027984 */ /* 0x028ee20008000800 */
[C---:B--2---:R-:W-:Y:S01]  /*1340*/  SHF.L.U64.HI R5, R4.reuse, 0x1, R5 ;  /* 0x0000000104057819 */ /* 0x044fe20000010205 */
[----:B------:R-:W-:-:S03]  /*1350*/  IMAD.SHL.U32 R4, R4, 0x2, RZ ;  /* 0x0000000204047824 */ /* 0x000fc600078e00ff */
[--C-:B------:R-:W-:Y:S02]  /*1360*/  SHF.R.U32.HI R7, RZ, 0x4, R5.reuse ;  /* 0x00000004ff077819 */ /* 0x100fe40000011605 */
[----:B------:R-:W-:-:S05]  /*1370*/  SHF.R.U64 R4, R4, 0x4, R5 ;  /* 0x0000000404047819 */ /* 0x000fca0000001205 */
[----:B------:R2:W-:Y:S01]  /*1380*/  STS [UR8+0xc], R4 ;  /* 0x00000c04ff007988 */ /* 0x0005e20008000808 */
[----:B------:R-:W-:Y:S02]  /*1390*/  LOP3.LUT R3, R3, 0x7, RZ, 0xb8, !PT ;  /* 0x0000000703037812 */ /* 0x000fe400078eb8ff */
[----:B---3--:R-:W-:-:S03]  /*13a0*/  LOP3.LUT R2, R2, 0xf, R7, 0xb8, !PT ;  /* 0x0000000f02027812 */ /* 0x008fc600078eb807 */
[----:B------:R2:W-:Y:S04]  /*13b0*/  STS [UR8+0x34], R3 ;  /* 0x00003403ff007988 */ /* 0x0005e80008000808 */
[----:B------:R2:W-:Y:S02]  /*13c0*/  STS [UR8+0x1c], R2 ;  /* 0x00001c02ff007988 */ /* 0x0005e40008000808 */
.L_x_44:
[----:B------:R-:W-:Y:S05]  /*13d0*/  BSYNC.RECONVERGENT B4 ;  /* 0x0000000000047941 */ /* 0x000fea0003800200 */
.L_x_43:
[----:B------:R-:W-:Y:S04]  /*13e0*/  BSSY.RECONVERGENT B5, `(.L_x_45) ;  /* 0x000001a000057945 */ /* 0x000fe80003800200 */
[----:B------:R-:W-:Y:S04]  /*13f0*/  BSSY.RELIABLE B4, `(.L_x_46) ;  /* 0x0000015000047945 */ /* 0x000fe80003800100 */
[----:B------:R-:W-:Y:S05]  /*1400*/  @P3 BRA `(.L_x_47) ;  /* 0x0000000000203947 */ /* 0x000fea0003800000 */
[----:B--23-5:R-:W2:Y:S02]  /*1410*/  LDS R2, [UR8+0x34] ;  /* 0x00003408ff027984 */ /* 0x02cea40008000800 */
[----:B--2---:R-:W-:-:S05]  /*1420*/  LOP3.LUT R2, R2, 0x38, RZ, 0xb8, !PT ;  /* 0x0000003802027812 */ /* 0x004fca00078eb8ff */
[----:B------:R2:W-:Y:S01]  /*1430*/  STS [UR8+0x34], R2 ;  /* 0x00003402ff007988 */ /* 0x0005e20008000808 */
[----:B------:R-:W-:Y:S05]  /*1440*/  @P3 BRA `(.L_x_48) ;  /* 0x0000000000203947 */ /* 0x000fea0003800000 */
[----:B--2---:R-:W2:Y:S01]  /*1450*/  LDS R2, [UR8+0x8] ;  /* 0x00000808ff027984 */ /* 0x004ea20008000800 */
[----:B------:R-:W-:-:S05]  /*1460*/  IMAD.MOV.U32 R3, RZ, RZ, 0x780 ;  /* 0x00000780ff037424 */ /* 0x000fca00078e00ff */
[----:B--2---:R-:W-:-:S05]  /*1470*/  LOP3.LUT R2, R2, 0x300, R3, 0xd8, !PT ;  /* 0x0000030002027812 */ /* 0x004fca00078ed803 */
[----:B------:R2:W-:Y:S02]  /*1480*/  STS [UR8+0x8], R2 ;  /* 0x00000802ff007988 */ /* 0x0005e40008000808 */
.L_x_47:
[----:B------:R-:W-:Y:S05]  /*1490*/  @P3 BRA `(.L_x_49) ;  /* 0x0000000000283947 */ /* 0x000fea0003800000 */
[----:B--23-5:R-:W2:Y:S02]  /*14a0*/  LDS R2, [UR8+0x8] ;  /* 0x00000808ff027984 */ /* 0x02cea40008000800 */
[----:B--2---:R-:W-:-:S05]  /*14b0*/  LOP3.LUT R2, R2, 0x1800, RZ, 0xb8, !PT ;  /* 0x0000180002027812 */ /* 0x004fca00078eb8ff */
[----:B------:R3:W-:Y:S02]  /*14c0*/  STS [UR8+0x8], R2 ;  /* 0x00000802ff007988 */ /* 0x0007e40008000808 */
.L_x_48:
[----:B------:R-:W-:Y:S05]  /*14d0*/  @P3 BREAK.RELIABLE B4 ;  /* 0x0000000000043942 */ /* 0x000fea0003800100 */
[----:B------:R-:W-:Y:S05]  /*14e0*/  @P3 BRA `(.L_x_50) ;  /* 0x0000000000243947 */ /* 0x000fea0003800000 */
[----:B--23--:R-:W2:Y:S01]  /*14f0*/  LDS R2, [UR8+0x8] ;  /* 0x00000808ff027984 */ /* 0x00cea20008000800 */
[----:B------:R-:W-:-:S05]  /*1500*/  IMAD.MOV.U32 R3, RZ, RZ, 0x6000 ;  /* 0x00006000ff037424 */ /* 0x000fca00078e00ff */
[----:B--2---:R-:W-:-:S04]  /*1510*/  LOP3.LUT R2, R2, 0x6000, R3, 0xd8, !PT ;  /* 0x0000600002027812 */ /* 0x004fc800078ed803 */
[----:B------:R-:W-:-:S05]  /*1520*/  LOP3.LUT R2, R2, 0x400000, RZ, 0xb8, !PT ;  /* 0x0040000002027812 */ /* 0x000fca00078eb8ff */
[----:B------:R2:W-:Y:S02]  /*1530*/  STS [UR8+0x8], R2 ;  /* 0x00000802ff007988 */ /* 0x0005e40008000808 */
.L_x_49:
[----:B------:R-:W-:Y:S05]  /*1540*/  BSYNC.RELIABLE B4 ;  /* 0x0000000000047941 */ /* 0x000fea0003800100 */
.L_x_46:
[----:B--23-5:R-:W2:Y:S02]  /*1550*/  @!P3 LDS R2, [UR8+0x8] ;  /* 0x00000808ff02b984 */ /* 0x02cea40008000800 */
[----:B--2---:R-:W-:-:S05]  /*1560*/  @!P3 LOP3.LUT R2, R2, 0x8000, RZ, 0xb8, !PT ;  /* 0x000080000202b812 */ /* 0x004fca00078eb8ff */
[----:B------:R5:W-:Y:S02]  /*1570*/  @!P3 STS [UR8+0x8], R2 ;  /* 0x00000802ff00b988 */ /* 0x000be40008000808 */
.L_x_50:
[----:B------:R-:W-:Y:S05]  /*1580*/  BSYNC.RECONVERGENT B5 ;  /* 0x0000000000057941 */ /* 0x000fea0003800200 */
.L_x_45:
[----:B------:R-:W-:Y:S05]  /*1590*/  WARPSYNC.ALL ;  /* 0x0000000000007948 */ /* 0x000fea0003800000 */
[----:B------:R-:W-:Y:S01]  /*15a0*/  NOP ;  /* 0x0000000000007918 */ /* 0x000fe20000000000 */
[----:B------:R-:W-:-:S04]  /*15b0*/  UIADD3 UR4, UPT, UPT, UR4, 0x100, URZ ;  /* 0x0000010004047890 */ /* 0x000fc8000fffe0ff */
[----:B------:R-:W-:-:S04]  /*15c0*/  UIADD3 UR20, UP0, UPT, UR4, UR20, URZ ;  /* 0x0000001404147290 */ /* 0x000fc8000ff1e0ff */
[----:B------:R-:W-:Y:S01]  /*15d0*/  ULEA.HI.X.SX32 UR21, UR4, UR21, 0x1, UP0 ;  /* 0x0000001504157291 */ /* 0x000fe200080f0eff */
[----:B------:R-:W-:Y:S11]  /*15e0*/  @P0 BRA `(.L_x_51) ;  /* 0x0000000000300947 */ /* 0x000ff60003800000 */
[----:B--23-5:R-:W2:Y:S01]  /*15f0*/  S2R R2, SR_LANEID ;  /* 0x0000000000027919 */ /* 0x02cea20000000000 */
[----:B------:R-:W-:Y:S05]  /*1600*/  WARPSYNC.ALL ;  /* 0x0000000000007948 */ /* 0x000fea0003800000 */
[----:B------:R-:W-:Y:S01]  /*1610*/  NOP ;  /* 0x0000000000007918 */ /* 0x000fe20000000000 */
[----:B--2---:R-:W-:-:S05]  /*1620*/  IMAD.SHL.U32 R4, R2, 0x4, RZ ;  /* 0x0000000402047824 */ /* 0x004fca00078e00ff */
[----:B------:R-:W2:Y:S01]  /*1630*/  LDS R5, [R4+UR8] ;  /* 0x0000000804057984 */ /* 0x000ea20008000800 */
[----:B------:R-:W-:-:S05]  /*1640*/  IADD3 R2, P1, PT, R4, UR20, RZ ;  /* 0x0000001404027c10 */ /* 0x000fca000ff3e0ff */
[----:B------:R-:W-:-:S05]  /*1650*/  IMAD.X R3, RZ, RZ, UR21, P1 ;  /* 0x00000015ff037e24 */ /* 0x000fca00088e06ff */
[----:B--2---:R2:W3:Y:S01]  /*1660*/  ATOMG.E.EXCH.STRONG.GPU PT, RZ, [R2], R5 ;  /* 0x0000000502ff73a8 */ /* 0x0044e200041ee100 */
[----:B------:R-:W-:-:S04]  /*1670*/  DEPBAR {5,4,3,2,1,0} ;  /* 0x0000003f0000791a */ /* 0x000fc80000000000 */
[----:B------:R-:W5:Y:S02]  /*1680*/  CCTL.E.C.LDCU.IV.DEEP [UR20] ;  /* 0x0000000014007540 */ /* 0x000f640009c08000 */
[----:B-----5:R2:W-:Y:S01]  /*1690*/  UTMACCTL.IV [UR20] ;  /* 0x00000000140079b9 */ /* 0x0205e20008000000 */
[----:B------:R-:W-:Y:S01]  /*16a0*/  NOP ;  /* 0x0000000000007918 */ /* 0x000fe20000000000 */
.L_x_51:
[----:B------:R-:W-:Y:S05]  /*16b0*/  @P0 BRA `(.L_x_52) ;  /* 0x00000000000c0947 */ /* 0x000fea0003800000 */
[----:B------:R0:W-:Y:S01]  /*16c0*/  UTMACMDFLUSH ;  /* 0x00000000000079b7 */ /* 0x0001e20000000000 */
[----:B------:R-:W-:Y:S05]  /*16d0*/  @P0 BRA `(.L_x_52) ;  /* 0x0000000000040947 */ /* 0x000fea0003800000 */
[----:B------:R-:W-:-:S04]  /*16e0*/  DEPBAR.LE SB0, 0x0 ;  /* 0x000080000000791a */ /* 0x000fc80000000000 */
.L_x_52:
[----:B------:R-:W-:Y:S05]  /*16f0*/  WARPSYNC.ALL ;  /* 0x0000000000007948 */ /* 0x000fea0003800000 */
[----:B------:R-:W-:Y:S01]  /*1700*/  NOP ;  /* 0x0000000000007918 */ /* 0x000fe20000000000 */
[----:B---3--:R-:W-:Y:S01]  /*1710*/  BAR.SYNC.DEFER_BLOCKING 0x0 ;  /* 0x0000000000007b1d */ /* 0x008fe20000010000 */
[----:B--2--5:R-:W-:Y:S01]  /*1720*/  SHF.R.U32.HI R2, RZ, 0x5, R0 ;  /* 0x00000005ff027819 */ /* 0x024fe20000011600 */
[----:B------:R-:W-:-:S03]  /*1730*/  USHF.L.U32 UR15, UR15, 0x8, URZ ;  /* 0x000000080f0f7899 */ /* 0x000fc600080006ff */
[----:B------:R-:W-:Y:S01]  /*1740*/  R2UR UR22, R2 ;  /* 0x00000000021672ca */ /* 0x000fe200000e0000 */
[----:B------:R-:W-:Y:S01]  /*1750*/  VOTEU.ALL UP0, P3 ;  /* 0x0000000000ff7886 */ /* 0x000fe20001800000 */
[----:B------:R-:W-:Y:S01]  /*1760*/  UMOV UR4, 0x1 ;  /* 0x0000000100047882 */ /* 0x000fe20000000000 */
[----:B------:R-:W-:Y:S01]  /*1770*/  VOTEU.ALL UP1, P3 ;  /* 0x0000000000ff7886 */ /* 0x000fe20001820000 */
[----:B------:R-:W-:Y:S02]  /*1780*/  BSSY.RECONVERGENT B5, `(.L_x_53) ;  /* 0x0000018000057945 */ /* 0x000fe40003800200 */
[----:B------:R-:W-:-:S04]  /*1790*/  @!UP0 UIADD3 UR10, UPT, UPT, -UR4, 0x100000, URZ ;  /* 0x00100000040a8890 */ /* 0x000fc8000fffe1ff */
[----:B------:R-:W-:Y:S02]  /*17a0*/  @!UP0 USHF.L.U32 UR11, UR10, 0xb, URZ ;  /* 0x0000000b0a0b8899 */ /* 0x000fe400080006ff */
[----:B------:R-:W-:Y:S02]  /*17b0*/  @!UP0 USHF.L.U32 UR10, UR10, 0x1, URZ ;  /* 0x000000010a0a8899 */ /* 0x000fe400080006ff */
[----:B------:R-:W-:-:S04]  /*17c0*/  @!UP0 UIADD3 UR4, UPT, UPT, -UR4, 0x100000, URZ ;  /* 0x0010000004048890 */ /* 0x000fc8000fffe1ff */
[----:B------:R-:W-:Y:S02]  /*17d0*/  @!UP0 USHF.L.U32 UR5, UR4, 0xb, URZ ;  /* 0x0000000b04058899 */ /* 0x000fe400080006ff */
[----:B------:R-:W-:Y:S01]  /*17e0*/  @!UP0 USHF.L.U32 UR4, UR4, 0x1, URZ ;  /* 0x0000000104048899 */ /* 0x000fe200080006ff */
[----:B------:R-:W-:Y:S01]  /*17f0*/  VOTEU.ALL UP0, P3 ;  /* 0x0000000000ff7886 */ /* 0x000fe20001800000 */
[----:B------:R-:W2:Y:S04]  /*1800*/  FENCE.VIEW.ASYNC.S ;  /* 0x00000000000073c6 */ /* 0x000ea80000000000 */
[----:B--2---:R2:W3:Y:S06]  /*1810*/  @!UP0 SYNCS.EXCH.64 URZ, [UR8+0x30000], UR10 ;  /* 0x0300000a08ff85b2 */ /* 0x0044ec0008000100 */
[----:B------:R2:W3:Y:S02]  /*1820*/  @!UP1 SYNCS.EXCH.64 URZ, [UR8+0x30020], UR4 ;  /* 0x0300200408ff95b2 */ /* 0x0004e40008000100 */
[----:B---3--:R-:W-:Y:S06]  /*1830*/  BAR.SYNC.DEFER_BLOCKING 0x0 ;  /* 0x0000000000007b1d */ /* 0x008fec0000010000 */
[----:B------:R-:W-:Y:S05]  /*1840*/  @P3 BRA `(.L_x_54) ;  /* 0x00000000002c3947 */ /* 0x000fea0003800000 */
[----:B--2---:R-:W-:Y:S02]  /*1850*/  UMOV UR4, 0x1 ;  /* 0x0000000100047882 */ /* 0x004fe40000000000 */
[----:B------:R-:W-:-:S04]  /*1860*/  UIADD3 UR10, UPT, UPT, -UR4, 0x100000, URZ ;  /* 0x00100000040a7890 */ /* 0x000fc8000fffe1ff */
[----:B------:R-:W-:Y:S02]  /*1870*/  USHF.L.U32 UR11, UR10, 0xb, URZ ;  /* 0x0000000b0a0b7899 */ /* 0x000fe400080006ff */
[----:B------:R-:W-:Y:S02]  /*1880*/  USHF.L.U32 UR10, UR10, 0x1, URZ ;  /* 0x000000010a0a7899 */ /* 0x000fe400080006ff */
[----:B------:R-:W-:-:S04]  /*1890*/  UIADD3 UR4, UPT, UPT, -UR4, 0x100000, URZ ;  /* 0x0010000004047890 */ /* 0x000fc8000fffe1ff */
[----:B------:R-:W-:Y:S02]  /*18a0*/  USHF.L.U32 UR5, UR4, 0xb, URZ ;  /* 0x0000000b04057899 */ /* 0x000fe400080006ff */
[----:B------:R-:W-:Y:S01]  /*18b0*/  USHF.L.U32 UR4, UR4, 0x1, URZ ;  /* 0x0000000104047899 */ /* 0x000fe200080006ff */
[----:B------:R-:W2:Y:S03]  /*18c0*/  FENCE.VIEW.ASYNC.S ;  /* 0x00000000000073c6 */ /* 0x000ea60000000000 */
[----:B--2---:R3:W5:Y:S08]  /*18d0*/  SYNCS.EXCH.64 URZ, [UR8+0x30008], UR10 ;  /* 0x0300080a08ff75b2 */ /* 0x0047700008000100 */
[----:B------:R3:W2:Y:S02]  /*18e0*/  SYNCS.EXCH.64 URZ, [UR8+0x30028], UR4 ;  /* 0x0300280408ff75b2 */ /* 0x0006a40008000100 */
[----:B---3--:R-:W-:Y:S01]  /*18f0*/  NOP ;  /* 0x0000000000007918 */ /* 0x008fe20000000000 */
.L_x_54:
[----:B--2---:R-:W-:Y:S05]  /*1900*/  BSYNC.RECONVERGENT B5 ;  /* 0x0000000000057941 */ /* 0x004fea0003800200 */
.L_x_53:
[----:B-----5:R-:W-:Y:S06]  /*1910*/  BAR.SYNC.DEFER_BLOCKING 0x0 ;  /* 0x0000000000007b1d */ /* 0x020fec0000010000 */
[----:B------:R-:W-:Y:S04]  /*1920*/  BSSY.RECONVERGENT B5, `(.L_x_55) ;  /* 0x000000d000057945 */ /* 0x000fe80003800200 */
[----:B------:R-:W-:Y:S05]  /*1930*/  @P3 BRA `(.L_x_56) ;  /* 0x00000000002c3947 */ /* 0x000fea0003800000 */
[----:B------:R-:W-:Y:S02]  /*1940*/  UMOV UR4, 0x1 ;  /* 0x0000000100047882 */ /* 0x000fe40000000000 */
[----:B------:R-:W-:-:S04]  /*1950*/  UIADD3 UR10, UPT, UPT, -UR4, 0x100000, URZ ;  /* 0x00100000040a7890 */ /* 0x000fc8000fffe1ff */
[----:B------:R-:W-:Y:S02]  /*1960*/  USHF.L.U32 UR11, UR10, 0xb, URZ ;  /* 0x0000000b0a0b7899 */ /* 0x000fe400080006ff */
[----:B------:R-:W-:Y:S02]  /*1970*/  USHF.L.U32 UR10, UR10, 0x1, URZ ;  /* 0x000000010a0a7899 */ /* 0x000fe400080006ff */
[----:B------:R-:W-:-:S04]  /*1980*/  UIADD3 UR4, UPT, UPT, -UR4, 0x100000, URZ ;  /* 0x0010000004047890 */ /* 0x000fc8000fffe1ff */
[----:B------:R-:W-:Y:S02]  /*1990*/  USHF.L.U32 UR5, UR4, 0xb, URZ ;  /* 0x0000000b04057899 */ /* 0x000fe400080006ff */
[----:B------:R-:W-:Y:S01]  /*19a0*/  USHF.L.U32 UR4, UR4, 0x1, URZ ;  /* 0x0000000104047899 */ /* 0x000fe200080006ff */
[----:B------:R-:W2:Y:S03]  /*19b0*/  FENCE.VIEW.ASYNC.S ;  /* 0x00000000000073c6 */ /* 0x000ea60000000000 */
[----:B--2---:R2:W3:Y:S08]  /*19c0*/  SYNCS.EXCH.64 URZ, [UR8+0x30010], UR10 ;  /* 0x0300100a08ff75b2 */ /* 0x0044f00008000100 */
[----:B------:R2:W5:Y:S01]  /*19d0*/  SYNCS.EXCH.64 URZ, [UR8+0x30030], UR4 ;  /* 0x0300300408ff75b2 */ /* 0x0005620008000100 */
[----:B------:R-:W-:Y:S01]  /*19e0*/  NOP ;  /* 0x0000000000007918 */ /* 0x000fe20000000000 */
.L_x_56:
[----:B--2---:R-:W-:Y:S05]  /*19f0*/  BSYNC.RECONVERGENT B5 ;  /* 0x0000000000057941 */ /* 0x004fea0003800200 */
.L_x_55:
[----:B---3-5:R-:W-:Y:S01]  /*1a00*/  BAR.SYNC.DEFER_BLOCKING 0x0 ;  /* 0x0000000000007b1d */ /* 0x028fe20000010000 */
[----:B------:R-:W-:Y:S01]  /*1a10*/  UIADD3 UR12, UPT, UPT, UR8, 0x30020, URZ ;  /* 0x00030020080c7890 */ /* 0x000fe2000fffe0ff */
[----:B------:R-:W-:Y:S01]  /*1a20*/  ISETP.GE.AND P0, PT, R12, 0x1, PT ;  /* 0x000000010c00780c */ /* 0x000fe20003f06270 */
[----:B------:R-:W-:-:S03]  /*1a30*/  USHF.L.U32 UR19, UR7, 0x7, URZ ;  /* 0x0000000707137899 */ /* 0x000fc600080006ff */
        /* <DEDUP_REMOVED lines=13> */
.L_x_58:
[----:B--2---:R-:W-:Y:S05]  /*1b10*/  BSYNC.RECONVERGENT B5 ;  /* 0x0000000000057941 */ /* 0x004fea0003800200 */
.L_x_57:
[----:B------:R-:W-:Y:S05]  /*1b20*/  @!P0 BRA `(.L_x_59) ;  /* 0x0000000800748947 */ /* 0x000fea0003800000 */
[----:B---3-5:R-:W-:Y:S01]  /*1b30*/  BAR.SYNC.DEFER_BLOCKING 0x0 ;  /* 0x0000000000007b1d */ /* 0x028fe20000010000 */
[----:B------:R-:W-:Y:S01]  /*1b40*/  ELECT P1, URZ, PT ;  /* 0x0000000000ff782f */ /* 0x000fe20003820000 */
[----:B------:R-:W-:Y:S01]  /*1b50*/  @!P3 IMAD.MOV.U32 R2, RZ, RZ, 0xc000 ;  /* 0x0000c000ff02b424 */ /* 0x000fe200078e00ff */
[----:B------:R-:W-:Y:S02]  /*1b60*/  UIADD3 UR16, UPT, UPT, UR8, 0x20000, URZ ;  /* 0x0002000008107890 */ /* 0x000fe4000fffe0ff */
[----:B------:R-:W-:Y:S02]  /*1b70*/  ISETP.LT.U32.AND P1, PT, R132, 0x20, P1 ;  /* 0x000000208400780c */ /* 0x000fe40000f21070 */
[----:B------:R-:W-:Y:S01]  /*1b80*/  ELECT P0, URZ, PT ;  /* 0x0000000000ff782f */ /* 0x000fe20003800000 */
[----:B------:R-:W-:-:S03]  /*1b90*/  UMOV UR11, UR15 ;  /* 0x0000000f000b7c82 */ /* 0x000fc60008000000 */
[----:B------:R-:W-:-:S07]  /*1ba0*/  ISETP.LT.U32.AND P0, PT, R132, 0x20, P0 ;  /* 0x000000208400780c */ /* 0x000fce0000701070 */
[----:B------:R-:W-:Y:S01]  /*1bb0*/  VOTEU.ANY UP0, P1 ;  /* 0x0000000000ff7886 */ /* 0x000fe20000800100 */
[----:B------:R-:W-:-:S04]  /*1bc0*/  VOTEU.ANY UP2, P1 ;  /* 0x0000000000ff7886 */ /* 0x000fc80000840100 */
[----:B------:R-:W-:Y:S02]  /*1bd0*/  @UP0 UIADD3 UR17, UPT, UPT, UR8, 0x30000, URZ ;  /* 0x0003000008110890 */ /* 0x000fe4000fffe0ff */
[----:B------:R2:W-:Y:S01]  /*1be0*/  @!P3 SYNCS.ARRIVE.TRANS64 RZ, [UR8+0x30000], R2 ;  /* 0x03000002ffffb9a7 */ /* 0x0005e20008000008 */
[----:B------:R-:W-:Y:S01]  /*1bf0*/  @UP0 UMOV UR18, URZ ;  /* 0x000000ff00120c82 */ /* 0x000fe20008000000 */
[----:B------:R-:W-:Y:S01]  /*1c00*/  BAR.SYNC.DEFER_BLOCKING 0x0 ;  /* 0x0000000000007b1d */ /* 0x000fe20000010000 */
[----:B------:R-:W-:-:S05]  /*1c10*/  UISETP.NE.U32.AND UP0, UPT, UR22, URZ, UPT ;  /* 0x000000ff1600728c */ /* 0x000fca000bf05070 */
[----:B------:R-:W-:Y:S01]  /*1c20*/  VOTEU.ANY UP1, P0 ;  /* 0x0000000000ff7886 */ /* 0x000fe20000020100 */
[----:B------:R-:W-:-:S04]  /*1c30*/  VOTEU.ANY UP3, P0 ;  /* 0x0000000000ff7886 */ /* 0x000fc80000060100 */
[----:B------:R-:W-:Y:S01]  /*1c40*/  @UP1 UIADD3 UR9, UPT, UPT, UR8, 0x30000, URZ ;  /* 0x0003000008091890 */ /* 0x000fe2000fffe0ff */
[----:B------:R-:W-:Y:S01]  /*1c50*/  @UP1 UMOV UR10, URZ ;  /* 0x000000ff000a1c82 */ /* 0x000fe20008000000 */
[----:B------:R2:W-:Y:S01]  /*1c60*/  @UP2 UTMALDG.2D [UR16], [UR24] ;  /* 0x00000010180025b4 */ /* 0x0005e20008008000 */
[----:B------:R3:W-:Y:S06]  /*1c70*/  MEMBAR.ALL.CTA ;  /* 0x0000000000007992 */ /* 0x0007ec0000008000 */
[----:B---3--:R-:W3:Y:S02]  /*1c80*/  FENCE.VIEW.ASYNC.S ;  /* 0x00000000000073c6 */ /* 0x008ee40000000000 */
[----:B---3--:R-:W-:Y:S06]  /*1c90*/  BAR.SYNC.DEFER_BLOCKING 0x0 ;  /* 0x0000000000007b1d */ /* 0x008fec0000010000 */
[----:B------:R2:W-:Y:S02]  /*1ca0*/  @UP3 UTMALDG.2D [UR8], [UR26] ;  /* 0x000000081a0035b4 */ /* 0x0005e40008008000 */
[----:B------:R-:W-:Y:S06]  /*1cb0*/  BAR.SYNC.DEFER_BLOCKING 0x0 ;  /* 0x0000000000007b1d */ /* 0x000fec0000010000 */
[----:B------:R-:W3:Y:S02]  /*1cc0*/  SYNCS.PHASECHK.TRANS64.TRYWAIT P0, [UR8+0x30000], RZ ;  /* 0x030000ffff0075a7 */ /* 0x000ee40008001108 */
[----:B--23--:R-:W-:Y:S05]  /*1cd0*/  @!P0 BRA `(.L_x_60) ;  /* 0x0000001000dc8947 */ /* 0x00cfea0003800000 */
.L_x_78:
[----:B------:R-:W-:Y:S05]  /*1ce0*/  BRA.U UP0, `(.L_x_61) ;  /* 0x0000000100747547 */ /* 0x000fea000b800000 */
[----:B------:R-:W-:Y:S02]  /*1cf0*/  USHF.R.U32.HI UR6, URZ, 0x4, UR16 ;  /* 0x00000004ff067899 */ /* 0x000fe40008011610 */
[----:B------:R-:W-:Y:S02]  /*1d00*/  USHF.R.U32.HI UR10, URZ, 0x4, UR8 ;  /* 0x00000004ff0a7899 */ /* 0x000fe40008011608 */
[----:B------:R-:W-:Y:S02]  /*1d10*/  USGXT.U32 UR6, UR6, 0xe ;  /* 0x0000000e0606789a */ /* 0x000fe40008000000 */
[----:B------:R-:W-:Y:S02]  /*1d20*/  USGXT.U32 UR10, UR10, 0xe ;  /* 0x0000000e0a0a789a */ /* 0x000fe40008000000 */
[----:B------:R-:W-:Y:S02]  /*1d30*/  UIADD3 UR32, UP0, UPT, UR6, 0x2, URZ ;  /* 0x0000000206207890 */ /* 0x000fe4000ff1e0ff */
[----:B------:R-:W-:Y:S01]  /*1d40*/  UIADD3 UR34, UP1, UPT, UR10, 0x2, URZ ;  /* 0x000000020a227890 */ /* 0x000fe2000ff3e0ff */
[----:B------:R-:W-:Y:S01]  /*1d50*/  UMOV UR4, URZ ;  /* 0x000000ff00047c82 */ /* 0x000fe20008000000 */
[----:B------:R-:W-:Y:S01]  /*1d60*/  UMOV UR5, URZ ;  /* 0x000000ff00057c82 */ /* 0x000fe20008000000 */
[----:B------:R-:W-:-:S02]  /*1d70*/  UIADD3.X UR33, UPT, UPT, UR4, 0x40004040, URZ, UP0, !UPT ;  /* 0x4000404004217890 */ /* 0x000fc400087fe4ff */
[----:B------:R-:W-:Y:S02]  /*1d80*/  UIADD3.X UR35, UPT, UPT, UR5, 0x40004040, URZ, UP1, !UPT ;  /* 0x4000404005237890 */ /* 0x000fe40008ffe4ff */
[----:B------:R-:W-:Y:S02]  /*1d90*/  UIADD3.64 UR4, UPT, UPT, UR32, 0x2, URZ ;  /* 0x0000000220047897 */ /* 0x000fe4000fffe0ff */
[----:B------:R-:W-:Y:S02]  /*1da0*/  UIADD3.64 UR16, UPT, UPT, UR34, 0x2, URZ ;  /* 0x0000000222107897 */ /* 0x000fe4000fffe0ff */
[----:B------:R-:W-:Y:S02]  /*1db0*/  UIADD3.64 UR28, UPT, UPT, UR32, 0x4, URZ ;  /* 0x00000004201c7897 */ /* 0x000fe4000fffe0ff */
[----:B------:R-:W-:Y:S01]  /*1dc0*/  UIADD3.64 UR30, UPT, UPT, UR34, 0x4, URZ ;  /* 0x00000004221e7897 */ /* 0x000fe2000fffe0ff */
[----:B------:R-:W-:Y:S01]  /*1dd0*/  UMOV UR36, 0x0 ;  /* 0x0000000000247882 */ /* 0x000fe20000000000 */
[----:B------:R-:W-:Y:S01]  /*1de0*/  UMOV UR37, 0x8400010 ;  /* 0x0840001000257882 */ /* 0x000fe20000000000 */
[----:B------:R-:W-:Y:S01]  /*1df0*/  UMOV UR7, 0x40004040 ;  /* 0x4000404000077882 */ /* 0x000fe20000000000 */
[----:B------:R-:W-:Y:S01]  /*1e00*/  UMOV UR11, 0x40004040 ;  /* 0x40004040000b7882 */ /* 0x000fe20000000000 */
[----:B------:R-:W-:Y:S01]  /*1e10*/  UMOV UR38, 0x0 ;  /* 0x0000000000267882 */ /* 0x000fe20000000000 */
[----:B------:R-:W-:Y:S01]  /*1e20*/  UMOV UR39, 0x8400010 ;  /* 0x0840001000277882 */ /* 0x000fe20000000000 */
[----:B------:R-:W-:Y:S01]  /*1e30*/  UMOV UR40, 0x0 ;  /* 0x0000000000287882 */ /* 0x000fe20000000000 */
[----:B------:R-:W-:Y:S01]  /*1e40*/  UMOV UR41, 0x8400010 ;  /* 0x0840001000297882 */ /* 0x000fe20000000000 */
[----:B------:R2:W-:Y:S01]  /*1e50*/  UTCHMMA gdesc[UR6], gdesc[UR10], tmem[UR23], tmem[UR36], idesc[UR37], !UPT ;  /* 0x00ff240a060075ea */ /* 0x0005e2000f800017 */
[----:B------:R-:W-:Y:S01]  /*1e60*/  UMOV UR42, 0x0 ;  /* 0x00000000002a7882 */ /* 0x000fe20000000000 */
[----:B------:R-:W-:Y:S01]  /*1e70*/  UMOV UR43, 0x8400010 ;  /* 0x08400010002b7882 */ /* 0x000fe20000000000 */
[----:B------:R2:W-:Y:S01]  /*1e80*/  UTCHMMA gdesc[UR32], gdesc[UR34], tmem[UR23], tmem[UR38], idesc[UR39], UPT ;  /* 0x00ff2622200075ea */ /* 0x0005e2000b800017 */
[----:B------:R2:W-:Y:S01]  /*1e90*/  UTCHMMA gdesc[UR4], gdesc[UR16], tmem[UR23], tmem[UR40], idesc[UR41], UPT ;  /* 0x00ff2810040075ea */ /* 0x0005e2000b800017 */
[----:B------:R2:W-:Y:S01]  /*1ea0*/  UTCHMMA gdesc[UR28], gdesc[UR30], tmem[UR23], tmem[UR42], idesc[UR43], UPT ;  /* 0x00ff2a1e1c0075ea */ /* 0x0005e2000b800017 */
[----:B------:R-:W-:Y:S01]  /*1eb0*/  NOP ;  /* 0x0000000000007918 */ /* 0x000fe20000000000 */
.L_x_61:
[----:B------:R-:W-:Y:S01]  /*1ec0*/  ELECT P0, URZ, PT ;  /* 0x0000000000ff782f */ /* 0x000fe20003800000 */
[----:B--2---:R-:W-:Y:S01]  /*1ed0*/  UMOV UR4, UR12 ;  /* 0x0000000c00047c82 */ /* 0x004fe20008000000 */
[----:B------:R-:W-:Y:S02]  /*1ee0*/  UMOV UR5, URZ ;  /* 0x000000ff00057c82 */ /* 0x000fe40008000000 */
[----:B------:R-:W-:-:S13]  /*1ef0*/  ISETP.LT.U32.AND P0, PT, R132, 0x20, P0 ;  /* 0x000000208400780c */ /* 0x000fda0000701070 */
[----:B------:R-:W-:Y:S01]  /*1f00*/  VOTEU.ANY UP0, P0 ;  /* 0x0000000000ff7886 */ /* 0x000fe20000000100 */
[----:B------:R-:W-:Y:S01]  /*1f10*/  VOTEU.ANY UP1, P0 ;  /* 0x0000000000ff7886 */ /* 0x000fe20000020100 */
[----:B------:R-:W-:-:S03]  /*1f20*/  ISETP.GE.U32.AND P0, PT, R12, 0x41, PT ;  /* 0x000000410c00780c */ /* 0x000fc60003f06070 */
[----:B------:R-:W-:Y:S02]  /*1f30*/  @UP0 UMOV UR4, UR4 ;  /* 0x0000000400040c82 */ /* 0x000fe40008000000 */
[----:B------:R2:W-:Y:S01]  /*1f40*/  @UP1 UTCBAR [UR4], URZ ;  /* 0x000000ff040013e9 */ /* 0x0005e200080000ff */
[----:B------:R-:W-:Y:S06]  /*1f50*/  BAR.SYNC.DEFER_BLOCKING 0x0 ;  /* 0x0000000000007b1d */ /* 0x000fec0000010000 */
[----:B------:R-:W3:Y:S02]  /*1f60*/  SYNCS.PHASECHK.TRANS64.TRYWAIT P1, [UR8+0x30020], RZ ;  /* 0x030020ffff0075a7 */ /* 0x000ee40008021108 */
[----:B--23--:R-:W-:Y:S05]  /*1f70*/  @!P1 BRA `(.L_x_62) ;  /* 0x0000001000409947 */ /* 0x00cfea0003800000 */
.L_x_79:
[----:B------:R-:W-:Y:S01]  /*1f80*/  UMOV UR4, URZ ;  /* 0x000000ff00047c82 */ /* 0x000fe20008000000 */
[----:B------:R-:W-:Y:S05]  /*1f90*/  @!P0 BRA `(.L_x_59) ;  /* 0x0000000400588947 */ /* 0x000fea0003800000 */
[----:B------:R-:W2:Y:S01]  /*1fa0*/  LDCU UR29, c[0x0][0x3a0] ;  /* 0x00007400ff1d77ac */ /* 0x000ea20008000800 */
[----:B------:R-:W-:Y:S01]  /*1fb0*/  UMOV UR9, 0x1 ;  /* 0x0000000100097882 */ /* 0x000fe20000000000 */
[----:B------:R-:W-:-:S05]  /*1fc0*/  UMOV UR18, 0x40 ;  /* 0x0000004000127882 */ /* 0x000fca0000000000 */
.L_x_66:
[----:B------:R-:W-:Y:S01]  /*1fd0*/  BAR.SYNC.DEFER_BLOCKING 0x0 ;  /* 0x0000000000007b1d */ /* 0x000fe20000010000 */
[----:B------:R-:W-:Y:S01]  /*1fe0*/  ULEA UR28, UR9, UR8, 0x3 ;  /* 0x00000008091c7291 */ /* 0x000fe2000f8e18ff */
[----:B------:R-:W-:Y:S01]  /*1ff0*/  @!P3 IMAD.MOV.U32 R2, RZ, RZ, 0xc000 ;  /* 0x0000c000ff02b424 */ /* 0x000fe200078e00ff */
[----:B------:R-:W-:Y:S01]  /*2000*/  ELECT P1, URZ, PT ;  /* 0x0000000000ff782f */ /* 0x000fe20003820000 */
[----:B------:R-:W-:-:S03]  /*2010*/  ULEA UR16, UR9, UR8, 0xe ;  /* 0x0000000809107291 */ /* 0x000fc6000f8e70ff */
[----:B------:R-:W-:Y:S02]  /*2020*/  ISETP.LT.U32.AND P1, PT, R132, 0x20, P1 ;  /* 0x000000208400780c */ /* 0x000fe40000f21070 */
[----:B------:R-:W-:Y:S01]  /*2030*/  ELECT P0, URZ, PT ;  /* 0x0000000000ff782f */ /* 0x000fe20003800000 */
[----:B------:R-:W-:-:S03]  /*2040*/  UIADD3 UR16, UPT, UPT, UR16, 0x20000, URZ ;  /* 0x0002000010107890 */ /* 0x000fc6000fffe0ff */
[----:B------:R-:W-:Y:S01]  /*2050*/  ISETP.LT.U32.AND P0, PT, R132, 0x20, P0 ;  /* 0x000000208400780c */ /* 0x000fe20000701070 */
[----:B------:R-:W-:Y:S01]  /*2060*/  ULEA UR12, UR9, UR8, 0xf ;  /* 0x00000008090c7291 */ /* 0x000fe2000f8e78ff */
[----:B------:R-:W-:Y:S01]  /*2070*/  UMOV UR14, UR18 ;  /* 0x00000012000e7c82 */ /* 0x000fe20008000000 */
[----:B------:R-:W-:-:S04]  /*2080*/  USHF.L.U32 UR5, UR4, 0x1f, URZ ;  /* 0x0000001f04057899 */ /* 0x000fc800080006ff */
[----:B------:R-:W-:Y:S01]  /*2090*/  VOTEU.ANY UP0, P1 ;  /* 0x0000000000ff7886 */ /* 0x000fe20000800100 */
[----:B------:R3:W-:Y:S04]  /*20a0*/  @!P3 SYNCS.ARRIVE.TRANS64 RZ, [UR28+0x30000], R2 ;  /* 0x03000002ffffb9a7 */ /* 0x0007e8000800001c */
[----:B------:R-:W-:Y:S01]  /*20b0*/  @UP0 UIADD3 UR17, UPT, UPT, UR28, 0x30000, URZ ;  /* 0x000300001c110890 */ /* 0x000fe2000fffe0ff */
[----:B------:R-:W-:Y:S01]  /*20c0*/  VOTEU.ANY UP0, P1 ;  /* 0x0000000000ff7886 */ /* 0x000fe20000800100 */
[----:B------:R-:W-:Y:S01]  /*20d0*/  BAR.SYNC.DEFER_BLOCKING 0x0 ;  /* 0x0000000000007b1d */ /* 0x000fe20000010000 */
[----:B---3--:R-:W-:-:S05]  /*20e0*/  IMAD.U32 R2, RZ, RZ, UR5 ;  /* 0x00000005ff027e24 */ /* 0x008fca000f8e00ff */
[----:B------:R-:W-:-:S05]  /*20f0*/  VOTEU.ANY UP1, P0 ;  /* 0x0000000000ff7886 */ /* 0x000fca0000020100 */
[----:B------:R-:W-:Y:S01]  /*2100*/  @UP1 UIADD3 UR13, UPT, UPT, UR28, 0x30000, URZ ;  /* 0x000300001c0d1890 */ /* 0x000fe2000fffe0ff */
[----:B------:R-:W-:Y:S01]  /*2110*/  VOTEU.ANY UP1, P0 ;  /* 0x0000000000ff7886 */ /* 0x000fe20000020100 */
[----:B------:R3:W-:Y:S01]  /*2120*/  @UP0 UTMALDG.2D [UR16], [UR24] ;  /* 0x00000010180005b4 */ /* 0x0007e20008008000 */
[----:B------:R-:W-:Y:S01]  /*2130*/  UISETP.NE.U32.AND UP0, UPT, UR22, URZ, UPT ;  /* 0x000000ff1600728c */ /* 0x000fe2000bf05070 */
[----:B------:R5:W-:Y:S06]  /*2140*/  MEMBAR.ALL.CTA ;  /* 0x0000000000007992 */ /* 0x000bec0000008000 */
[----:B-----5:R-:W5:Y:S02]  /*2150*/  FENCE.VIEW.ASYNC.S ;  /* 0x00000000000073c6 */ /* 0x020f640000000000 */
[----:B-----5:R-:W-:Y:S06]  /*2160*/  BAR.SYNC.DEFER_BLOCKING 0x0 ;  /* 0x0000000000007b1d */ /* 0x020fec0000010000 */
[----:B------:R3:W-:Y:S02]  /*2170*/  @UP1 UTMALDG.2D [UR12], [UR26] ;  /* 0x0000000c1a0015b4 */ /* 0x0007e40008008000 */
[----:B------:R-:W-:Y:S06]  /*2180*/  BAR.SYNC.DEFER_BLOCKING 0x0 ;  /* 0x0000000000007b1d */ /* 0x000fec0000010000 */
[----:B------:R-:W5:Y:S02]  /*2190*/  SYNCS.PHASECHK.TRANS64.TRYWAIT P0, [UR28+0x30000], R2 ;  /* 0x03000002ff0075a7 */ /* 0x000f64000800111c */
[----:B---3-5:R-:W-:Y:S05]  /*21a0*/  @!P0 BRA `(.L_x_63) ;  /* 0x0000000c00c08947 */ /* 0x028fea0003800000 */
.L_x_80:
        /* <DEDUP_REMOVED lines=11> */
[----:B------:R-:W-:Y:S02]  /*2260*/  UIADD3 UR6, UP0, UPT, UR16, 0x2, URZ ;  /* 0x0000000210067890 */ /* 0x000fe4000ff1e0ff */
[----:B------:R-:W-:Y:S02]  /*2270*/  UIADD3 UR32, UP1, UPT, UR30, 0x2, URZ ;  /* 0x000000021e207890 */ /* 0x000fe4000ff3e0ff */
[----:B------:R-:W-:Y:S02]  /*2280*/  UIADD3 UR34, UP2, UPT, UR16, 0x4, URZ ;  /* 0x0000000410227890 */ /* 0x000fe4000ff5e0ff */
[----:B------:R-:W-:Y:S02]  /*2290*/  UIADD3 UR36, UP3, UPT, UR30, 0x4, URZ ;  /* 0x000000041e247890 */ /* 0x000fe4000ff7e0ff */
[----:B------:R-:W-:-:S02]  /*22a0*/  UIADD3.X UR7, UPT, UPT, UR17, URZ, URZ, UP0, !UPT ;  /* 0x000000ff11077290 */ /* 0x000fc400087fe4ff */
[----:B------:R-:W-:Y:S02]  /*22b0*/  UIADD3.X UR33, UPT, UPT, UR31, URZ, URZ, UP1, !UPT ;  /* 0x000000ff1f217290 */ /* 0x000fe40008ffe4ff */
[----:B------:R-:W-:Y:S02]  /*22c0*/  UIADD3.X UR35, UPT, UPT, UR17, URZ, URZ, UP2, !UPT ;  /* 0x000000ff11237290 */ /* 0x000fe400097fe4ff */
[----:B------:R-:W-:Y:S01]  /*22d0*/  UIADD3.X UR37, UPT, UPT, UR31, URZ, URZ, UP3, !UPT ;  /* 0x000000ff1f257290 */ /* 0x000fe20009ffe4ff */
        /* <DEDUP_REMOVED lines=8> */
[----:B------:R3:W-:Y:S01]  /*2360*/  UTCHMMA gdesc[UR10], gdesc[UR12], tmem[UR23], tmem[UR38], idesc[UR39], UPT ;  /* 0x00ff260c0a0075ea */ /* 0x0007e2000b800017 */
[----:B------:R-:W-:Y:S01]  /*2370*/  UMOV UR44, 0x0 ;  /* 0x00000000002c7882 */ /* 0x000fe20000000000 */
[----:B------:R-:W-:Y:S01]  /*2380*/  UMOV UR45, 0x8400010 ;  /* 0x08400010002d7882 */ /* 0x000fe20000000000 */
[----:B------:R3:W-:Y:S01]  /*2390*/  UTCHMMA gdesc[UR16], gdesc[UR30], tmem[UR23], tmem[UR40], idesc[UR41], UPT ;  /* 0x00ff281e100075ea */ /* 0x0007e2000b800017 */
[----:B------:R3:W-:Y:S01]  /*23a0*/  UTCHMMA gdesc[UR6], gdesc[UR32], tmem[UR23], tmem[UR42], idesc[UR43], UPT ;  /* 0x00ff2a20060075ea */ /* 0x0007e2000b800017 */
[----:B------:R3:W-:Y:S01]  /*23b0*/  UTCHMMA gdesc[UR34], gdesc[UR36], tmem[UR23], tmem[UR44], idesc[UR45], UPT ;  /* 0x00ff2c24220075ea */ /* 0x0007e2000b800017 */
[----:B------:R-:W-:Y:S01]  /*23c0*/  NOP ;  /* 0x0000000000007918 */ /* 0x000fe20000000000 */
.L_x_64:
[----:B------:R-:W-:Y:S01]  /*23d0*/  ELECT P0, URZ, PT ;  /* 0x0000000000ff782f */ /* 0x000fe20003800000 */
[----:B---3--:R-:W-:-:S03]  /*23e0*/  UIADD3 UR6, UPT, UPT, UR28, 0x30020, URZ ;  /* 0x000300201c067890 */ /* 0x008fc6000fffe0ff */
[----:B------:R-:W-:Y:S01]  /*23f0*/  ISETP.LT.U32.AND P0, PT, R132, 0x20, P0 ;  /* 0x000000208400780c */ /* 0x000fe20000701070 */
[----:B------:R-:W-:-:S12]  /*2400*/  UMOV UR7, URZ ;  /* 0x000000ff00077c82 */ /* 0x000fd80008000000 */
[----:B------:R-:W-:Y:S01]  /*2410*/  VOTEU.ANY UP0, P0 ;  /* 0x0000000000ff7886 */ /* 0x000fe20000000100 */
[----:B------:R-:W-:-:S04]  /*2420*/  VOTEU.ANY UP1, P0 ;  /* 0x0000000000ff7886 */ /* 0x000fc80000020100 */
[----:B------:R-:W-:Y:S02]  /*2430*/  @UP0 UMOV UR6, UR6 ;  /* 0x0000000600060c82 */ /* 0x000fe40008000000 */
[----:B------:R3:W-:Y:S01]  /*2440*/  @UP1 UTCBAR [UR6], URZ ;  /* 0x000000ff060013e9 */ /* 0x0007e200080000ff */
[----:B------:R-:W-:Y:S06]  /*2450*/  BAR.SYNC.DEFER_BLOCKING 0x0 ;  /* 0x0000000000007b1d */ /* 0x000fec0000010000 */
[----:B------:R-:W5:Y:S02]  /*2460*/  SYNCS.PHASECHK.TRANS64.TRYWAIT P0, [UR28+0x30020], R2 ;  /* 0x03002002ff0075a7 */ /* 0x000f64000800111c */
[----:B---3-5:R-:W-:Y:S05]  /*2470*/  @!P0 BRA `(.L_x_65) ;  /* 0x0000000c00188947 */ /* 0x028fea0003800000 */
.L_x_81:
[----:B------:R-:W-:Y:S02]  /*2480*/  UIADD3 UR9, UPT, UPT, UR9, 0x1, URZ ;  /* 0x0000000109097890 */ /* 0x000fe4000fffe0ff */
[----:B------:R-:W-:Y:S02]  /*2490*/  UIADD3 UR18, UPT, UPT, UR18, 0x40, URZ ;  /* 0x0000004012127890 */ /* 0x000fe4000fffe0ff */
[----:B------:R-:W-:-:S04]  /*24a0*/  UISETP.NE.U32.AND UP0, UPT, UR9, 0x4, UPT ;  /* 0x000000040900788c */ /* 0x000fc8000bf05070 */
[----:B------:R-:W-:Y:S02]  /*24b0*/  USEL UR5, URZ, 0x1, UP0 ;  /* 0x00000001ff057887 */ /* 0x000fe40008000000 */
[----:B------:R-:W-:Y:S02]  /*24c0*/  USEL UR9, UR9, URZ, UP0 ;  /* 0x000000ff09097287 */ /* 0x000fe40008000000 */
[----:B--2---:R-:W-:Y:S02]  /*24d0*/  UISETP.GE.AND UP0, UPT, UR18, UR29, UPT ;  /* 0x0000001d1200728c */ /* 0x004fe4000bf06270 */
[----:B------:R-:W-:-:S07]  /*24e0*/  ULOP3.LUT UR4, UR4, UR5, URZ, 0x3c, !UPT ;  /* 0x0000000504047292 */ /* 0x000fce000f8e3cff */
[----:B------:R-:W-:Y:S05]  /*24f0*/  BRA.U !UP0, `(.L_x_66) ;  /* 0xfffffff908b47547 */ /* 0x000fea000b83ffff */
.L_x_59:
[----:B---3-5:R-:W-:Y:S06]  /*2500*/  BAR.SYNC.DEFER_BLOCKING 0x0 ;  /* 0x0000000000007b1d */ /* 0x028fec0000010000 */
[----:B------:R-:W-:Y:S04]  /*2510*/  BSSY.RECONVERGENT B5, `(.L_x_67) ;  /* 0x0000004000057945 */ /* 0x000fe80003800200 */
[----:B------:R-:W-:Y:S05]  /*2520*/  @P3 BRA `(.L_x_68) ;  /* 0x0000000000083947 */ /* 0x000fea0003800000 */
[----:B------:R-:W2:Y:S02]  /*2530*/  SYNCS.CCTL.IV [UR8+0x30000] ;  /* 0x03000000ff0079b1 */ /* 0x000ea40008000008 */
[----:B--2---:R-:W2:Y:S02]  /*2540*/  SYNCS.CCTL.IV [UR8+0x30020] ;  /* 0x03002000ff0079b1 */ /* 0x004ea40008000008 */
.L_x_68:
[----:B------:R-:W-:Y:S05]  /*2550*/  BSYNC.RECONVERGENT B5 ;  /* 0x0000000000057941 */ /* 0x000fea0003800200 */
.L_x_67:
[----:B--2---:R-:W-:Y:S06]  /*2560*/  BAR.SYNC.DEFER_BLOCKING 0x0 ;  /* 0x0000000000007b1d */ /* 0x004fec0000010000 */
[----:B------:R-:W-:Y:S04]  /*2570*/  BSSY.RECONVERGENT B5, `(.L_x_69) ;  /* 0x0000004000057945 */ /* 0x000fe80003800200 */
[----:B------:R-:W-:Y:S05]  /*2580*/  @P3 BRA `(.L_x_70) ;  /* 0x0000000000083947 */ /* 0x000fea0003800000 */
[----:B------:R-:W2:Y:S02]  /*2590*/  SYNCS.CCTL.IV [UR8+0x30008] ;  /* 0x03000800ff0079b1 */ /* 0x000ea40008000008 */
[----:B--2---:R-:W2:Y:S02]  /*25a0*/  SYNCS.CCTL.IV [UR8+0x30028] ;  /* 0x03002800ff0079b1 */ /* 0x004ea40008000008 */
.L_x_70:
[----:B------:R-:W-:Y:S05]  /*25b0*/  BSYNC.RECONVERGENT B5 ;  /* 0x0000000000057941 */ /* 0x000fea0003800200 */
.L_x_69:
[----:B--2---:R-:W-:Y:S06]  /*25c0*/  BAR.SYNC.DEFER_BLOCKING 0x0 ;  /* 0x0000000000007b1d */ /* 0x004fec0000010000 */
[----:B------:R-:W-:Y:S04]  /*25d0*/  BSSY.RECONVERGENT B5, `(.L_x_71) ;  /* 0x0000004000057945 */ /* 0x000fe80003800200 */
[----:B------:R-:W-:Y:S05]  /*25e0*/  @P3 BRA `(.L_x_72) ;  /* 0x0000000000083947 */ /* 0x000fea0003800000 */
[----:B------:R-:W2:Y:S02]  /*25f0*/  SYNCS.CCTL.IV [UR8+0x30010] ;  /* 0x03001000ff0079b1 */ /* 0x000ea40008000008 */
[----:B--2---:R-:W2:Y:S02]  /*2600*/  SYNCS.CCTL.IV [UR8+0x30030] ;  /* 0x03003000ff0079b1 */ /* 0x004ea40008000008 */
.L_x_72:
[----:B------:R-:W-:Y:S05]  /*2610*/  BSYNC.RECONVERGENT B5 ;  /* 0x0000000000057941 */ /* 0x000fea0003800200 */
.L_x_71:
[----:B--2---:R-:W-:Y:S06]  /*2620*/  BAR.SYNC.DEFER_BLOCKING 0x0 ;  /* 0x0000000000007b1d */ /* 0x004fec0000010000 */
[----:B------:R-:W-:Y:S04]  /*2630*/  BSSY.RECONVERGENT B5, `(.L_x_73) ;  /* 0x0000004000057945 */ /* 0x000fe80003800200 */
[----:B------:R-:W-:Y:S05]  /*2640*/  @P3 BRA `(.L_x_74) ;  /* 0x0000000000083947 */ /* 0x000fea0003800000 */
[----:B------:R-:W2:Y:S02]  /*2650*/  SYNCS.CCTL.IV [UR8+0x30018] ;  /* 0x03001800ff0079b1 */ /* 0x000ea40008000008 */
[----:B--2---:R-:W2:Y:S02]  /*2660*/  SYNCS.CCTL.IV [UR8+0x30038] ;  /* 0x03003800ff0079b1 */ /* 0x004ea40008000008 */
.L_x_74:
[----:B------:R-:W-:Y:S05]  /*2670*/  BSYNC.RECONVERGENT B5 ;  /* 0x0000000000057941 */ /* 0x000fea0003800200 */
.L_x_73:
[----:B------:R-:W-:Y:S01]  /*2680*/  ULOP3.LUT UR4, UR22, 0x3, URZ, 0xc0, !UPT ;  /* 0x0000000316047892 */ /* 0x000fe2000f8ec0ff */
[C---:B------:R-:W-:Y:S01]  /*2690*/  IMAD.SHL.U32 R2, R0.reuse, 0x10, RZ ;  /* 0x0000001000027824 */ /* 0x040fe200078e00ff */
[----:B------:R-:W-:Y:S01]  /*26a0*/  USHF.L.U32 UR22, UR22, 0x5, URZ ;  /* 0x0000000516167899 */ /* 0x000fe200080006ff */
[C---:B------:R-:W-:Y:S01]  /*26b0*/  IMAD.SHL.U32 R3, R0.reuse, 0x100, RZ ;  /* 0x0000010000037824 */ /* 0x040fe200078e00ff */
[----:B------:R-:W-:Y:S01]  /*26c0*/  ULEA UR5, UR4, UR23, 0x15 ;  /* 0x0000001704057291 */ /* 0x000fe2000f8ea8ff */
[----:B------:R-:W-:Y:S01]  /*26d0*/  IMAD.SHL.U32 R0, R0, 0x80, RZ ;  /* 0x0000008000007824 */ /* 0x000fe200078e00ff */
[----:B------:R-:W-:Y:S02]  /*26e0*/  ULOP3.LUT UR22, UR22, 0x80, URZ, 0xc0, !UPT ;  /* 0x0000008016167892 */ /* 0x000fe4000f8ec0ff */
[----:B------:R-:W-:Y:S02]  /*26f0*/  LOP3.LUT R3, R2, 0x8070, R3, 0xc8, !PT ;  /* 0x0000807002037812 */ /* 0x000fe400078ec803 */
[----:B------:R-:W-:Y:S01]  /*2700*/  ELECT P0, URZ, PT ;  /* 0x0000000000ff782f */ /* 0x000fe20003800000 */
[----:B------:R-:W-:Y:S01]  /*2710*/  UIADD3 UR5, UPT, UPT, UR5, UR22, URZ ;  /* 0x0000001605057290 */ /* 0x000fe2000fffe0ff */
[----:B------:R-:W-:Y:S01]  /*2720*/  LOP3.LUT R0, R3, 0x3f80, R0, 0xf8, !PT ;  /* 0x00003f8003007812 */ /* 0x000fe200078ef800 */
[----:B------:R-:W-:Y:S01]  /*2730*/  UMOV UR6, UR19 ;  /* 0x0000001300067c82 */ /* 0x000fe20008000000 */
[----:B------:R-:W-:-:S02]  /*2740*/  ISETP.LT.U32.AND P0, PT, R132, 0x80, P0 ;  /* 0x000000808400780c */ /* 0x000fc40000701070 */
[C---:B------:R-:W-:Y:S02]  /*2750*/  LOP3.LUT R2, R0.reuse, 0x10, RZ, 0x3c, !PT ;  /* 0x0000001000027812 */ /* 0x040fe400078e3cff */
[----:B------:R-:W-:Y:S02]  /*2760*/  LOP3.LUT R3, R0, 0x20, RZ, 0x3c, !PT ;  /* 0x0000002000037812 */ /* 0x000fe400078e3cff */
[----:B----4-:R-:W3:Y:S01]  /*2770*/  LDTM.x128 R4, tmem[UR5] ;  /* 0x00000005000479ee */ /* 0x010ee200083c0000 */
[----:B------:R-:W-:Y:S01]  /*2780*/  NOP ;  /* 0x0000000000007918 */ /* 0x000fe20000000000 */
[----:B------:R-:W-:Y:S02]  /*2790*/  ULEA UR5, UR4, UR15, 0x6 ;  /* 0x0000000f04057291 */ /* 0x000fe4000f8e30ff */
[----:B------:R-:W-:-:S03]  /*27a0*/  ULEA UR4, UR4, UR8, 0xe ;  /* 0x0000000804047291 */ /* 0x000fc6000f8e70ff */
[----:B---3--:R-:W-:Y:S01]  /*27b0*/  VOTEU.ANY UP1, P0 ;  /* 0x0000000000ff7886 */ /* 0x008fe20000020100 */
[----:B------:R-:W-:Y:S01]  /*27c0*/  VOTEU.ANY UP0, P0 ;  /* 0x0000000000ff7886 */ /* 0x000fe20000000100 */
[----:B------:R-:W-:Y:S02]  /*27d0*/  F2FP.F16.F32.PACK_AB R4, R5, R4 ;  /* 0x000000040504723e */ /* 0x000fe400000000ff */
[----:B------:R-:W-:Y:S02]  /*27e0*/  F2FP.F16.F32.PACK_AB R68, R69, R68 ;  /* 0x000000444544723e */ /* 0x000fe400000000ff */
[----:B------:R-:W-:Y:S02]  /*27f0*/  F2FP.F16.F32.PACK_AB R5, R7, R6 ;  /* 0x000000060705723e */ /* 0x000fe400000000ff */
[----:B------:R-:W-:Y:S02]  /*2800*/  F2FP.F16.F32.PACK_AB R12, R13, R12 ;  /* 0x0000000c0d0c723e */ /* 0x000fe400000000ff */
[----:B------:R-:W-:-:S02]  /*2810*/  F2FP.F16.F32.PACK_AB R69, R71, R70 ;  /* 0x000000464745723e */ /* 0x000fc400000000ff */
[----:B------:R-:W-:Y:S02]  /*2820*/  F2FP.F16.F32.PACK_AB R76, R77, R76 ;  /* 0x0000004c4d4c723e */ /* 0x000fe400000000ff */
[----:B------:R-:W-:Y:S02]  /*2830*/  F2FP.F16.F32.PACK_AB R6, R9, R8 ;  /* 0x000000080906723e */ /* 0x000fe400000000ff */
[----:B------:R-:W-:Y:S02]  /*2840*/  F2FP.F16.F32.PACK_AB R7, R11, R10 ;  /* 0x0000000a0b07723e */ /* 0x000fe400000000ff */
[----:B------:R-:W-:Y:S02]  /*2850*/  F2FP.F16.F32.PACK_AB R13, R15, R14 ;  /* 0x0000000e0f0d723e */ /* 0x000fe400000000ff */
[----:B------:R-:W-:Y:S01]  /*2860*/  F2FP.F16.F32.PACK_AB R20, R21, R20 ;  /* 0x000000141514723e */ /* 0x000fe200000000ff */
[----:B--2---:R2:W-:Y:S01]  /*2870*/  STS.128 [R0+UR8], R4 ;  /* 0x0000000400007988 */ /* 0x0045e20008000c08 */
[----:B------:R-:W-:-:S02]  /*2880*/  F2FP.F16.F32.PACK_AB R70, R73, R72 ;  /* 0x000000484946723e */ /* 0x000fc400000000ff */
[----:B------:R-:W-:Y:S02]  /*2890*/  F2FP.F16.F32.PACK_AB R71, R75, R74 ;  /* 0x0000004a4b47723e */ /* 0x000fe400000000ff */
[----:B------:R-:W-:Y:S02]  /*28a0*/  F2FP.F16.F32.PACK_AB R77, R79, R78 ;  /* 0x0000004e4f4d723e */ /* 0x000fe400000000ff */
[----:B------:R-:W-:Y:S01]  /*28b0*/  F2FP.F16.F32.PACK_AB R84, R85, R84 ;  /* 0x000000545554723e */ /* 0x000fe200000000ff */
[----:B------:R3:W-:Y:S01]  /*28c0*/  STS.128 [R0+UR8+0x4000], R68 ;  /* 0x0040004400007988 */ /* 0x0007e20008000c08 */
[----:B------:R-:W-:Y:S02]  /*28d0*/  F2FP.F16.F32.PACK_AB R14, R17, R16 ;  /* 0x00000010110e723e */ /* 0x000fe400000000ff */
[----:B------:R-:W-:Y:S02]  /*28e0*/  F2FP.F16.F32.PACK_AB R15, R19, R18 ;  /* 0x00000012130f723e */ /* 0x000fe400000000ff */
[----:B------:R-:W-:-:S02]  /*28f0*/  F2FP.F16.F32.PACK_AB R21, R23, R22 ;  /* 0x000000161715723e */ /* 0x000fc400000000ff */
[----:B------:R-:W-:Y:S01]  /*2900*/  F2FP.F16.F32.PACK_AB R28, R29, R28 ;  /* 0x0000001c1d1c723e */ /* 0x000fe200000000ff */
[----:B------:R4:W-:Y:S01]  /*2910*/  STS.128 [R2+UR8], R12 ;  /* 0x0000000c02007988 */ /* 0x0009e20008000c08 */
[----:B------:R-:W-:Y:S02]  /*2920*/  F2FP.F16.F32.PACK_AB R78, R81, R80 ;  /* 0x00000050514e723e */ /* 0x000fe400000000ff */
[----:B------:R-:W-:Y:S02]  /*2930*/  F2FP.F16.F32.PACK_AB R79, R83, R82 ;  /* 0x00000052534f723e */ /* 0x000fe400000000ff */
[----:B------:R-:W-:Y:S02]  /*2940*/  F2FP.F16.F32.PACK_AB R85, R87, R86 ;  /* 0x000000565755723e */ /* 0x000fe400000000ff */
[----:B------:R-:W-:Y:S01]  /*2950*/  F2FP.F16.F32.PACK_AB R92, R93, R92 ;  /* 0x0000005c5d5c723e */ /* 0x000fe200000000ff */
[----:B------:R4:W-:Y:S01]  /*2960*/  STS.128 [R2+UR8+0x4000], R76 ;  /* 0x0040004c02007988 */ /* 0x0009e20008000c08 */
[----:B------:R-:W-:-:S02]  /*2970*/  F2FP.F16.F32.PACK_AB R22, R25, R24 ;  /* 0x000000181916723e */ /* 0x000fc400000000ff */
[----:B------:R-:W-:Y:S02]  /*2980*/  F2FP.F16.F32.PACK_AB R23, R27, R26 ;  /* 0x0000001a1b17723e */ /* 0x000fe400000000ff */
[----:B------:R-:W-:Y:S02]  /*2990*/  F2FP.F16.F32.PACK_AB R29, R31, R30 ;  /* 0x0000001e1f1d723e */ /* 0x000fe400000000ff */
[----:B------:R-:W-:Y:S01]  /*29a0*/  F2FP.F16.F32.PACK_AB R36, R37, R36 ;  /* 0x000000242524723e */ /* 0x000fe200000000ff */
[----:B------:R4:W-:Y:S01]  /*29b0*/  STS.128 [R3+UR8], R20 ;  /* 0x0000001403007988 */ /* 0x0009e20008000c08 */
[----:B------:R-:W-:Y:S02]  /*29c0*/  F2FP.F16.F32.PACK_AB R86, R89, R88 ;  /* 0x000000585956723e */ /* 0x000fe400000000ff */
[----:B------:R-:W-:Y:S02]  /*29d0*/  F2FP.F16.F32.PACK_AB R87, R91, R90 ;  /* 0x0000005a5b57723e */ /* 0x000fe400000000ff */
[----:B------:R-:W-:-:S02]  /*29e0*/  F2FP.F16.F32.PACK_AB R93, R95, R94 ;  /* 0x0000005e5f5d723e */ /* 0x000fc400000000ff */
[----:B------:R-:W-:Y:S01]  /*29f0*/  F2FP.F16.F32.PACK_AB R100, R101, R100 ;  /* 0x000000646564723e */ /* 0x000fe200000000ff */
[----:B------:R4:W-:Y:S01]  /*2a00*/  STS.128 [R3+UR8+0x4000], R84 ;  /* 0x0040005403007988 */ /* 0x0009e20008000c08 */
        /* <DEDUP_REMOVED lines=8> */
[----:B------:R-:W-:Y:S02]  /*2a90*/  LOP3.LUT R8, R0, 0x30, RZ, 0x3c, !PT ;  /* 0x0000003000087812 */ /* 0x000fe400078e3cff */
[----:B------:R-:W-:Y:S02]  /*2aa0*/  F2FP.F16.F32.PACK_AB R38, R41, R40 ;  /* 0x000000282926723e */ /* 0x000fe400000000ff */
[----:B------:R-:W-:Y:S01]  /*2ab0*/  F2FP.F16.F32.PACK_AB R39, R43, R42 ;  /* 0x0000002a2b27723e */ /* 0x000fe200000000ff */
[----:B------:R4:W-:Y:S01]  /*2ac0*/  STS.128 [R8+UR8], R28 ;  /* 0x0000001c08007988 */ /* 0x0009e20008000c08 */
[----:B------:R-:W-:-:S02]  /*2ad0*/  F2FP.F16.F32.PACK_AB R45, R47, R46 ;  /* 0x0000002e2f2d723e */ /* 0x000fc400000000ff */
[----:B------:R-:W-:Y:S01]  /*2ae0*/  F2FP.F16.F32.PACK_AB R52, R53, R52 ;  /* 0x000000343534723e */ /* 0x000fe200000000ff */
[----:B------:R4:W-:Y:S01]  /*2af0*/  STS.128 [R8+UR8+0x4000], R92 ;  /* 0x0040005c08007988 */ /* 0x0009e20008000c08 */
[----:B------:R-:W-:Y:S02]  /*2b00*/  F2FP.F16.F32.PACK_AB R102, R105, R104 ;  /* 0x000000686966723e */ /* 0x000fe400000000ff */
[----:B------:R-:W-:Y:S02]  /*2b10*/  F2FP.F16.F32.PACK_AB R103, R107, R106 ;  /* 0x0000006a6b67723e */ /* 0x000fe400000000ff */
[----:B------:R-:W-:Y:S02]  /*2b20*/  F2FP.F16.F32.PACK_AB R109, R111, R110 ;  /* 0x0000006e6f6d723e */ /* 0x000fe400000000ff */
[----:B------:R-:W-:Y:S02]  /*2b30*/  F2FP.F16.F32.PACK_AB R116, R117, R116 ;  /* 0x000000747574723e */ /* 0x000fe400000000ff */
[----:B------:R-:W-:-:S02]  /*2b40*/  LOP3.LUT R9, R0, 0x40, RZ, 0x3c, !PT ;  /* 0x0000004000097812 */ /* 0x000fc400078e3cff */
[----:B------:R-:W-:Y:S02]  /*2b50*/  F2FP.F16.F32.PACK_AB R46, R49, R48 ;  /* 0x00000030312e723e */ /* 0x000fe400000000ff */
[----:B------:R-:W-:Y:S01]  /*2b60*/  F2FP.F16.F32.PACK_AB R47, R51, R50 ;  /* 0x00000032332f723e */ /* 0x000fe200000000ff */
[----:B------:R4:W-:Y:S01]  /*2b70*/  STS.128 [R9+UR8], R36 ;  /* 0x0000002409007988 */ /* 0x0009e20008000c08 */
[----:B------:R-:W-:Y:S02]  /*2b80*/  F2FP.F16.F32.PACK_AB R53, R55, R54 ;  /* 0x000000363735723e */ /* 0x000fe400000000ff */
[----:B------:R-:W-:Y:S01]  /*2b90*/  F2FP.F16.F32.PACK_AB R60, R61, R60 ;  /* 0x0000003c3d3c723e */ /* 0x000fe200000000ff */
[----:B------:R4:W-:Y:S01]  /*2ba0*/  STS.128 [R9+UR8+0x4000], R100 ;  /* 0x0040006409007988 */ /* 0x0009e20008000c08 */
[----:B------:R-:W-:Y:S02]  /*2bb0*/  F2FP.F16.F32.PACK_AB R110, R113, R112 ;  /* 0x00000070716e723e */ /* 0x000fe400000000ff */
[----:B------:R-:W-:-:S02]  /*2bc0*/  F2FP.F16.F32.PACK_AB R111, R115, R114 ;  /* 0x00000072736f723e */ /* 0x000fc400000000ff */
        /* <DEDUP_REMOVED lines=11> */
[----:B--2---:R-:W-:Y:S02]  /*2c80*/  LOP3.LUT R4, R0, 0x60, RZ, 0x3c, !PT ;  /* 0x0000006000047812 */ /* 0x004fe400078e3cff */
[----:B------:R-:W-:Y:S02]  /*2c90*/  F2FP.F16.F32.PACK_AB R62, R65, R64 ;  /* 0x00000040413e723e */ /* 0x000fe400000000ff */
[----:B------:R-:W-:Y:S01]  /*2ca0*/  F2FP.F16.F32.PACK_AB R63, R67, R66 ;  /* 0x00000042433f723e */ /* 0x000fe200000000ff */
[----:B------:R4:W-:Y:S01]  /*2cb0*/  STS.128 [R4+UR8], R52 ;  /* 0x0000003404007988 */ /* 0x0009e20008000c08 */
[----:B------:R-:W-:-:S02]  /*2cc0*/  F2FP.F16.F32.PACK_AB R126, R129, R128 ;  /* 0x00000080817e723e */ /* 0x000fc400000000ff */
[----:B------:R-:W-:Y:S01]  /*2cd0*/  F2FP.F16.F32.PACK_AB R127, R131, R130 ;  /* 0x00000082837f723e */ /* 0x000fe200000000ff */
[----:B------:R4:W-:Y:S01]  /*2ce0*/  STS.128 [R4+UR8+0x4000], R116 ;  /* 0x0040007404007988 */ /* 0x0009e20008000c08 */
[----:B---3--:R-:W-:-:S05]  /*2cf0*/  LOP3.LUT R0, R0, 0x70, RZ, 0x3c, !PT ;  /* 0x0000007000007812 */ /* 0x008fca00078e3cff */
[----:B------:R4:W-:Y:S04]  /*2d00*/  STS.128 [R0+UR8], R60 ;  /* 0x0000003c00007988 */ /* 0x0009e80008000c08 */
[----:B------:R4:W-:Y:S01]  /*2d10*/  STS.128 [R0+UR8+0x4000], R124 ;  /* 0x0040007c00007988 */ /* 0x0009e20008000c08 */
[----:B------:R2:W-:Y:S06]  /*2d20*/  MEMBAR.ALL.CTA ;  /* 0x0000000000007992 */ /* 0x0005ec0000008000 */
[----:B--2---:R-:W2:Y:S02]  /*2d30*/  FENCE.VIEW.ASYNC.S ;  /* 0x00000000000073c6 */ /* 0x004ea40000000000 */
[----:B--2---:R-:W-:Y:S06]  /*2d40*/  BAR.SYNC.DEFER_BLOCKING 0x0 ;  /* 0x0000000000007b1d */ /* 0x004fec0000010000 */
[----:B------:R4:W-:Y:S01]  /*2d50*/  @UP1 UTMASTG.2D [UR4], [UR20] ;  /* 0x00000004140013b5 */ /* 0x0009e20008008000 */
[----:B------:R0:W-:Y:S01]  /*2d60*/  UTMACMDFLUSH ;  /* 0x00000000000079b7 */ /* 0x0001e20000000000 */
[----:B------:R-:W-:-:S04]  /*2d70*/  DEPBAR.LE SB0, 0x0 ;  /* 0x000080000000791a */ /* 0x000fc80000000000 */
[----:B------:R-:W-:Y:S08]  /*2d80*/  BAR.SYNC.DEFER_BLOCKING 0x0 ;  /* 0x0000000000007b1d */ /* 0x000ff00000010000 */
[----:B------:R-:W-:Y:S06]  /*2d90*/  BAR.SYNC.DEFER_BLOCKING 0x0 ;  /* 0x0000000000007b1d */ /* 0x000fec0000010000 */
[----:B----4-:R-:W-:Y:S05]  /*2da0*/  @P2 BRA `(.L_x_75) ;  /* 0x0000000000a02947 */ /* 0x010fea0003800000 */
[----:B------:R-:W2:Y:S01]  /*2db0*/  S2UR UR5, SR_CgaCtaId ;  /* 0x00000000000579c3 */ /* 0x000ea20000008800 */
[----:B------:R-:W-:Y:S01]  /*2dc0*/  NOP ;  /* 0x0000000000007918 */ /* 0x000fe20000000000 */
[----:B------:R-:W-:Y:S01]  /*2dd0*/  UMOV UR4, 0x50 ;  /* 0x0000005000047882 */ /* 0x000fe20000000000 */
[----:B------:R-:W-:Y:S02]  /*2de0*/  IMAD.U32 R0, RZ, RZ, UR23 ;  /* 0x00000017ff007e24 */ /* 0x000fe4000f8e00ff */
[----:B------:R-:W-:Y:S02]  /*2df0*/  IMAD.MOV.U32 R3, RZ, RZ, 0xff ;  /* 0x000000ffff037424 */ /* 0x000fe400078e00ff */
[----:B------:R-:W-:Y:S01]  /*2e00*/  IMAD.MOV.U32 R7, RZ, RZ, 0x1 ;  /* 0x00000001ff077424 */ /* 0x000fe200078e00ff */
[----:B------:R-:W-:-:S04]  /*2e10*/  LOP3.LUT R0, R0, 0xffff, RZ, 0xc0, !PT ;  /* 0x0000ffff00007812 */ /* 0x000fc800078ec0ff */
[----:B------:R-:W-:-:S05]  /*2e20*/  SHF.R.U32.HI R0, RZ, 0x5, R0 ;  /* 0x00000005ff007819 */ /* 0x000fca0000011600 */
[----:B------:R-:W-:Y:S01]  /*2e30*/  VIADD R2, R0, 0x10 ;  /* 0x0000001000027836 */ /* 0x000fe20000000000 */
[----:B------:R-:W-:Y:S01]  /*2e40*/  SHF.L.U32 R0, R3, R0, RZ ;  /* 0x0000000003007219 */ /* 0x000fe200000006ff */
[----:B--2---:R-:W-:-:S03]  /*2e50*/  ULEA UR6, UR5, UR4, 0x18 ;  /* 0x0000000405067291 */ /* 0x004fc6000f8ec0ff */
[----:B------:R-:W-:-:S04]  /*2e60*/  SHF.L.U32 R3, R7, R2, RZ ;  /* 0x0000000207037219 */ /* 0x000fc800000006ff */
[----:B------:R-:W-:Y:S02]  /*2e70*/  LOP3.LUT R0, R3, R0, RZ, 0xfc, !PT ;  /* 0x0000000003007212 */ /* 0x000fe400078efcff */
[----:B------:R-:W2:Y:S02]  /*2e80*/  LDS R5, [UR6] ;  /* 0x00000006ff057984 */ /* 0x000ea40008000800 */
[C---:B------:R-:W-:Y:S02]  /*2e90*/  LOP3.LUT R2, R0.reuse, 0xffff, RZ, 0xc0, !PT ;  /* 0x0000ffff00027812 */ /* 0x040fe400078ec0ff */
[----:B--2---:R-:W-:-:S04]  /*2ea0*/  LOP3.LUT R3, R0, 0xffff, R5, 0x80, !PT ;  /* 0x0000ffff00037812 */ /* 0x004fc800078e8005 */
[----:B------:R-:W-:-:S13]  /*2eb0*/  ISETP.NE.AND P0, PT, R3, R2, PT ;  /* 0x000000020300720c */ /* 0x000fda0003f05270 */
[----:B------:R-:W-:Y:S05]  /*2ec0*/  @P0 BRA `(.L_x_76) ;  /* 0x0000000000500947 */ /* 0x000fea0003800000 */
[----:B------:R-:W-:Y:S02]  /*2ed0*/  SHF.R.U32.HI R5, RZ, 0x10, R5 ;  /* 0x00000010ff057819 */ /* 0x000fe40000011605 */
[----:B------:R-:W-:-:S04]  /*2ee0*/  SHF.R.U32.HI R2, RZ, 0x10, R0 ;  /* 0x00000010ff027819 */ /* 0x000fc80000011600 */
[----:B------:R-:W-:-:S04]  /*2ef0*/  LOP3.LUT R5, R5, R2, RZ, 0xc0, !PT ;  /* 0x0000000205057212 */ /* 0x000fc800078ec0ff */
[----:B------:R-:W-:-:S13]  /*2f00*/  ISETP.NE.AND P0, PT, R5, R2, PT ;  /* 0x000000020500720c */ /* 0x000fda0003f05270 */
[----:B------:R-:W-:Y:S05]  /*2f10*/  @P0 BRA `(.L_x_77) ;  /* 0x0000000000300947 */ /* 0x000fea0003800000 */
[----:B------:R-:W-:Y:S01]  /*2f20*/  R2UR UR4, R0 ;  /* 0x00000000000472ca */ /* 0x000fe200000e0000 */
[----:B------:R-:W-:Y:S01]  /*2f30*/  VOTEU.ANY UR5, UPT, PT ;  /* 0x0000000000057886 */ /* 0x000fe200038e0100 */
[----:B------:R-:W2:Y:S01]  /*2f40*/  S2R R0, SR_LANEID ;  /* 0x0000000000007919 */ /* 0x000ea20000000000 */
[----:B------:R-:W-:-:S10]  /*2f50*/  UFLO.U32 UR5, UR5 ;  /* 0x00000005000572bd */ /* 0x000fd400080e0000 */
[----:B------:R-:W-:-:S06]  /*2f60*/  ULOP3.LUT UR4, URZ, UR4, URZ, 0x33, !UPT ;  /* 0x00000004ff047292 */ /* 0x000fcc000f8e33ff */
[----:B------:R-:W-:-:S04]  /*2f70*/  IMAD.U32 R2, RZ, RZ, UR4 ;  /* 0x00000004ff027e24 */ /* 0x000fc8000f8e00ff */
[----:B------:R-:W3:Y:S02]  /*2f80*/  REDUX UR7, R2 ;  /* 0x00000000020773c4 */ /* 0x000ee40000000000 */
[----:B------:R4:W-:Y:S01]  /*2f90*/  UTCATOMSWS.AND URZ, UR4 ;  /* 0x0000000400ff79e3 */ /* 0x0009e20008000000 */
[----:B--2---:R-:W-:Y:S01]  /*2fa0*/  ISETP.EQ.U32.AND P0, PT, R0, UR5, PT ;  /* 0x0000000500007c0c */ /* 0x004fe2000bf02070 */
[----:B---3--:R-:W-:-:S12]  /*2fb0*/  IMAD.U32 R0, RZ, RZ, UR7 ;  /* 0x00000007ff007e24 */ /* 0x008fd8000f8e00ff */
[----:B------:R4:W-:Y:S01]  /*2fc0*/  @P0 ATOMS.AND RZ, [UR6], R0 ;  /* 0x00000000ffff098c */ /* 0x0009e2000a800006 */
[----:B------:R-:W-:Y:S05]  /*2fd0*/  BRA `(.L_x_75) ;  /* 0x0000000000147947 */ /* 0x000fea0003800000 */
.L_x_77:
[----:B------:R-:W-:-:S07]  /*2fe0*/  MOV R2, 0x3000 ;  /* 0x0000300000027802 */ /* 0x000fce0000000f00 */
[----:B-1----:R-:W-:Y:S05]  /*2ff0*/  CALL.REL.NOINC `($__internal_0_$__cuda_sm10x_tcgen05_guardrail_trap_col_being_dealloced_not_returned_by_alloc) ;  /* 0x0000000000447944 */ /* 0x002fea0003c00000 */
[----:B------:R-:W-:Y:S05]  /*3000*/  BRA `(.L_x_75) ;  /* 0x0000000000087947 */ /* 0x000fea0003800000 */
.L_x_76:
[----:B------:R-:W-:-:S07]  /*3010*/  MOV R2, 0x3030 ;  /* 0x0000303000027802 */ /* 0x000fce0000000f00 */
[----:B-1----:R-:W-:Y:S05]  /*3020*/  CALL.REL.NOINC `($__internal_2_$__cuda_sm10x_tcgen05_guardrail_trap_unallocated_columns_being_dealloced) ;  /* 0x0000000000507944 */ /* 0x002fea0003c00000 */
.L_x_75:
[----:B------:R-:W-:Y:S01]  /*3030*/  NOP ;  /* 0x0000000000007918 */ /* 0x000fe20000000000 */
[----:B----4-:R-:W-:Y:S05]  /*3040*/  EXIT ;  /* 0x000000000000794d */ /* 0x010fea0003800000 */
.L_x_60:
[----:B------:R-:W2:Y:S02]  /*3050*/  SYNCS.PHASECHK.TRANS64.TRYWAIT P0, [UR8+0x30000], RZ ;  /* 0x030000ffff0075a7 */ /* 0x000ea40008001108 */
[----:B--2---:R-:W-:Y:S05]  /*3060*/  @!P0 BRA `(.L_x_60) ;  /* 0xfffffffc00f88947 */ /* 0x004fea000383ffff */
[----:B------:R-:W-:Y:S05]  /*3070*/  BRA `(.L_x_78) ;  /* 0xffffffec00187947 */ /* 0x000fea000383ffff */
.L_x_62:
[----:B------:R-:W2:Y:S02]  /*3080*/  SYNCS.PHASECHK.TRANS64.TRYWAIT P1, [UR8+0x30020], RZ ;  /* 0x030020ffff0075a7 */ /* 0x000ea40008021108 */
[----:B--2---:R-:W-:Y:S05]  /*3090*/  @!P1 BRA `(.L_x_62) ;  /* 0xfffffffc00f89947 */ /* 0x004fea000383ffff */
[----:B------:R-:W-:Y:S05]  /*30a0*/  BRA `(.L_x_79) ;  /* 0xffffffec00b47947 */ /* 0x000fea000383ffff */
.L_x_63:
[----:B------:R-:W3:Y:S02]  /*30b0*/  SYNCS.PHASECHK.TRANS64.TRYWAIT P0, [UR28+0x30000], R2 ;  /* 0x03000002ff0075a7 */ /* 0x000ee4000800111c */
[----:B---3--:R-:W-:Y:S05]  /*30c0*/  @!P0 BRA `(.L_x_63) ;  /* 0xfffffffc00f88947 */ /* 0x008fea000383ffff */
[----:B------:R-:W-:Y:S05]  /*30d0*/  BRA `(.L_x_80) ;  /* 0xfffffff000347947 */ /* 0x000fea000383ffff */
.L_x_65:
[----:B------:R-:W3:Y:S02]  /*30e0*/  SYNCS.PHASECHK.TRANS64.TRYWAIT P0, [UR28+0x30020], R2 ;  /* 0x03002002ff0075a7 */ /* 0x000ee4000800111c */
[----:B---3--:R-:W-:Y:S05]  /*30f0*/  @!P0 BRA `(.L_x_65) ;  /* 0xfffffffc00f88947 */ /* 0x008fea000383ffff */
[----:B------:R-:W-:Y:S05]  /*3100*/  BRA `(.L_x_81) ;  /* 0xfffffff000dc7947 */ /* 0x000fea000383ffff */
        .weak           $__internal_0_$__cuda_sm10x_tcgen05_guardrail_trap_col_being_dealloced_not_returned_by_alloc
        .type           $__internal_0_$__cuda_sm10x_tcgen05_guardrail_trap_col_being_dealloced_not_returned_by_alloc,@function
        .size           $__internal_0_$__cuda_sm10x_tcgen05_guardrail_trap_col_being_dealloced_not_returned_by_alloc,($__internal_1_$__cuda_sm10x_tcgen05_guardrail_trap_phase_invalid_during_alloc - $__internal_0_$__cuda_sm10x_tcgen05_guardrail_trap_col_being_dealloced_not_returned_by_alloc)
$__internal_0_$__cuda_sm10x_tcgen05_guardrail_trap_col_being_dealloced_not_returned_by_alloc:
[----:B------:R-:W-:Y:S05]  /*3110*/  BPT.TRAP 0x1 ;  /* 0x000000040000795c */ /* 0x000fea0000300000 */
[----:B------:R-:W-:-:S04]  /*3120*/  IMAD.MOV.U32 R3, RZ, RZ, 0x0 ;  /* 0x00000000ff037424 */ /* 0x000fc800078e00ff */
[----:B------:R-:W-:Y:S05]  /*3130*/  RET.REL.NODEC R2 `(gluon_tcgen05) ;  /* 0xffffffcc02b07950 */ /* 0x000fea0003c3ffff */
        .weak           $__internal_1_$__cuda_sm10x_tcgen05_guardrail_trap_phase_invalid_during_alloc
        .type           $__internal_1_$__cuda_sm10x_tcgen05_guardrail_trap_phase_invalid_during_alloc,@function
        .size           $__internal_1_$__cuda_sm10x_tcgen05_guardrail_trap_phase_invalid_during_alloc,($__internal_2_$__cuda_sm10x_tcgen05_guardrail_trap_unallocated_columns_being_dealloced - $__internal_1_$__cuda_sm10x_tcgen05_guardrail_trap_phase_invalid_during_alloc)
$__internal_1_$__cuda_sm10x_tcgen05_guardrail_trap_phase_invalid_during_alloc:
[----:B------:R-:W-:Y:S05]  /*3140*/  BPT.TRAP 0x1 ;  /* 0x000000040000795c */ /* 0x000fea0000300000 */
[----:B------:R-:W-:-:S04]  /*3150*/  IMAD.MOV.U32 R3, RZ, RZ, 0x0 ;  /* 0x00000000ff037424 */ /* 0x000fc800078e00ff */
[----:B------:R-:W-:Y:S05]  /*3160*/  RET.REL.NODEC R2 `(gluon_tcgen05) ;  /* 0xffffffcc02a47950 */ /* 0x000fea0003c3ffff */
        .weak           $__internal_2_$__cuda_sm10x_tcgen05_guardrail_trap_unallocated_columns_being_dealloced
        .type           $__internal_2_$__cuda_sm10x_tcgen05_guardrail_trap_unallocated_columns_being_dealloced,@function
        .size           $__internal_2_$__cuda_sm10x_tcgen05_guardrail_trap_unallocated_columns_being_dealloced,(.L_x_85 - $__internal_2_$__cuda_sm10x_tcgen05_guardrail_trap_unallocated_columns_being_dealloced)
$__internal_2_$__cuda_sm10x_tcgen05_guardrail_trap_unallocated_columns_being_dealloced:
[----:B------:R-:W-:Y:S05]  /*3170*/  BPT.TRAP 0x1 ;  /* 0x000000040000795c */ /* 0x000fea0000300000 */
[----:B------:R-:W-:-:S04]  /*3180*/  IMAD.MOV.U32 R3, RZ, RZ, 0x0 ;  /* 0x00000000ff037424 */ /* 0x000fc800078e00ff */
[----:B------:R-:W-:Y:S05]  /*3190*/  RET.REL.NODEC R2 `(gluon_tcgen05) ;  /* 0xffffffcc02987950 */ /* 0x000fea0003c3ffff */
.L_x_82:
[----:B------:R-:W-:-:S00]  /*31a0*/  BRA `(.L_x_82) ;  /* 0xfffffffc00fc7947 */ /* 0x000fc0000383ffff */
[----:B------:R-:W-:-:S00]  /*31b0*/  NOP ;  /* 0x0000000000007918 */ /* 0x000fc00000000000 */
        /* <DEDUP_REMOVED lines=12> */
.L_x_85:


//--------------------- .nv.shared.gluon_tcgen05  --------------------------
	.section	.nv.shared.gluon_tcgen05,"aw",@nobits
	.sectionflags	@""
	.align	16
	.zero		1024


//--------------------- .nv.shared.reserved.0     --------------------------
	.section	.nv.shared.reserved.0,"aw",@nobits
	.align	8
	.weak		__nv_reservedSMEM_offset_0_alias
	.size		__nv_reservedSMEM_offset_0_alias, 0, 64
	.other		__nv_reservedSMEM_offset_0_alias,@"STO_CUDA_RESERVED_SHARED STV_DEFAULT"
__nv_reservedSMEM_offset_0_alias:
	.zero		0
.nv.shared.reserved.0:
	.zero		64
	.weak		__nv_reservedSMEM_allocation_phase
	.type		__nv_reservedSMEM_allocation_phase,@object
	.size		__nv_reservedSMEM_allocation_phase,(.L_0 - __nv_reservedSMEM_allocation_phase)
__nv_reservedSMEM_allocation_phase:
	.zero		1
.L_0:
	.zero		7
	.weak		__nv_reservedSMEM_devtool_atexit_pc
	.type		__nv_reservedSMEM_devtool_atexit_pc,@object
	.size		__nv_reservedSMEM_devtool_atexit_pc,(__nv_reservedSMEM_allocation_mask - __nv_reservedSMEM_devtool_atexit_pc)
__nv_reservedSMEM_devtool_atexit_pc:
	.zero		8
	.weak		__nv_reservedSMEM_allocation_mask
	.type		__nv_reservedSMEM_allocation_mask,@object
	.size		__nv_reservedSMEM_allocation_mask,(.L_2 - __nv_reservedSMEM_allocation_mask)
__nv_reservedSMEM_allocation_mask:
	.zero		4
.L_2:


//--------------------- .nv.constant0.gluon_tcgen05 --------------------------
	.section	.nv.constant0.gluon_tcgen05,"a",@progbits
	.sectionflags	@""
	.align	4
.nv.constant0.gluon_tcgen05:
	.zero		976


//--------------------- SYMBOLS --------------------------

	.type		.nv.reservedSmem.offset0,@object
	.size		.nv.reservedSmem.offset0,0x4
	.type		.nv.reservedSmem.cap,@object
	.size		.nv.reservedSmem.cap,0x4
